//
// Generated by NVIDIA NVVM Compiler
//
// Compiler Build ID: CL-36424714
// Cuda compilation tools, release 13.0, V13.0.88
// Based on NVVM 20.0.0
//

.version 9.0
.target sm_100
.address_size 64

	// .globl	_Z24create_GK_index_kernel_2Pciii

.visible .entry _Z24create_GK_index_kernel_2Pciii(
	.param .u64 .ptr .align 1 _Z24create_GK_index_kernel_2Pciii_param_0,
	.param .u32 _Z24create_GK_index_kernel_2Pciii_param_1,
	.param .u32 _Z24create_GK_index_kernel_2Pciii_param_2,
	.param .u32 _Z24create_GK_index_kernel_2Pciii_param_3
)
{
	.reg .pred 	%p<7>;
	.reg .b32 	%r<111>;
	.reg .b64 	%rd<13>;

	ld.param.u64 	%rd2, [_Z24create_GK_index_kernel_2Pciii_param_0];
	ld.param.u32 	%r24, [_Z24create_GK_index_kernel_2Pciii_param_1];
	ld.param.u32 	%r22, [_Z24create_GK_index_kernel_2Pciii_param_2];
	ld.param.u32 	%r23, [_Z24create_GK_index_kernel_2Pciii_param_3];
	cvta.to.global.u64 	%rd1, %rd2;
	mov.u32 	%r1, %nctaid.x;
	mov.u32 	%r2, %ntid.x;
	mul.lo.s32 	%r25, %r2, %r1;
	shl.b32 	%r3, %r25, 1;
	mov.u32 	%r26, %ctaid.x;
	mov.u32 	%r27, %tid.x;
	mad.lo.s32 	%r4, %r26, %r2, %r27;
	mul.lo.s32 	%r5, %r22, %r24;
	shl.b32 	%r110, %r4, 1;
	setp.ge.s32 	%p1, %r110, %r23;
	@%p1 bra 	$L__BB0_7;
	add.s32 	%r28, %r3, %r110;
	max.s32 	%r29, %r23, %r28;
	sub.s32 	%r30, %r29, %r3;
	setp.ne.s32 	%p2, %r30, %r110;
	selp.u32 	%r31, 1, 0, %p2;
	add.s32 	%r32, %r110, %r31;
	sub.s32 	%r33, %r30, %r32;
	div.u32 	%r34, %r33, %r3;
	add.s32 	%r7, %r34, %r31;
	and.b32  	%r35, %r7, 3;
	setp.eq.s32 	%p3, %r35, 3;
	@%p3 bra 	$L__BB0_5;
	add.s32 	%r108, %r110, 1;
	shl.b32 	%r107, %r4, 2;
	shl.b32 	%r10, %r25, 2;
	add.s32 	%r37, %r7, 1;
	and.b32  	%r38, %r37, 3;
	neg.s32 	%r106, %r38;
$L__BB0_3:
	.pragma "nounroll";
	add.s32 	%r39, %r108, -1;
	div.s32 	%r40, %r39, %r5;
	mul.lo.s32 	%r41, %r40, %r5;
	sub.s32 	%r42, %r39, %r41;
	div.s32 	%r43, %r42, %r22;
	div.s32 	%r44, %r108, %r5;
	mul.lo.s32 	%r45, %r44, %r5;
	sub.s32 	%r46, %r108, %r45;
	div.s32 	%r47, %r46, %r22;
	cvt.s64.s32 	%rd3, %r107;
	add.s64 	%rd4, %rd1, %rd3;
	prmt.b32 	%r48, %r44, %r47, 0x3340U;
	prmt.b32 	%r49, %r40, %r43, 0x3340U;
	prmt.b32 	%r50, %r49, %r48, 0x5410U;
	st.global.u32 	[%rd4], %r50;
	add.s32 	%r108, %r108, %r3;
	add.s32 	%r107, %r107, %r10;
	add.s32 	%r106, %r106, 1;
	setp.ne.s32 	%p4, %r106, 0;
	@%p4 bra 	$L__BB0_3;
	add.s32 	%r110, %r108, -1;
$L__BB0_5:
	setp.lt.u32 	%p5, %r7, 3;
	@%p5 bra 	$L__BB0_7;
$L__BB0_6:
	div.s32 	%r51, %r110, %r5;
	mul.lo.s32 	%r52, %r51, %r5;
	sub.s32 	%r53, %r110, %r52;
	div.s32 	%r54, %r53, %r22;
	add.s32 	%r55, %r110, 1;
	div.s32 	%r56, %r55, %r5;
	mul.lo.s32 	%r57, %r56, %r5;
	sub.s32 	%r58, %r55, %r57;
	div.s32 	%r59, %r58, %r22;
	shl.b32 	%r60, %r110, 1;
	cvt.s64.s32 	%rd5, %r60;
	add.s64 	%rd6, %rd1, %rd5;
	prmt.b32 	%r61, %r51, %r54, 0x3340U;
	prmt.b32 	%r62, %r56, %r59, 0x3340U;
	prmt.b32 	%r63, %r61, %r62, 0x5410U;
	st.global.u32 	[%rd6], %r63;
	add.s32 	%r64, %r110, %r3;
	div.s32 	%r65, %r64, %r5;
	mul.lo.s32 	%r66, %r65, %r5;
	sub.s32 	%r67, %r64, %r66;
	div.s32 	%r68, %r67, %r22;
	add.s32 	%r69, %r55, %r3;
	div.s32 	%r70, %r69, %r5;
	mul.lo.s32 	%r71, %r70, %r5;
	sub.s32 	%r72, %r69, %r71;
	div.s32 	%r73, %r72, %r22;
	shl.b32 	%r74, %r64, 1;
	cvt.s64.s32 	%rd7, %r74;
	add.s64 	%rd8, %rd1, %rd7;
	prmt.b32 	%r75, %r65, %r68, 0x3340U;
	prmt.b32 	%r76, %r70, %r73, 0x3340U;
	prmt.b32 	%r77, %r75, %r76, 0x5410U;
	st.global.u32 	[%rd8], %r77;
	add.s32 	%r78, %r64, %r3;
	div.s32 	%r79, %r78, %r5;
	mul.lo.s32 	%r80, %r79, %r5;
	sub.s32 	%r81, %r78, %r80;
	div.s32 	%r82, %r81, %r22;
	add.s32 	%r83, %r69, %r3;
	div.s32 	%r84, %r83, %r5;
	mul.lo.s32 	%r85, %r84, %r5;
	sub.s32 	%r86, %r83, %r85;
	div.s32 	%r87, %r86, %r22;
	shl.b32 	%r88, %r78, 1;
	cvt.s64.s32 	%rd9, %r88;
	add.s64 	%rd10, %rd1, %rd9;
	prmt.b32 	%r89, %r79, %r82, 0x3340U;
	prmt.b32 	%r90, %r84, %r87, 0x3340U;
	prmt.b32 	%r91, %r89, %r90, 0x5410U;
	st.global.u32 	[%rd10], %r91;
	add.s32 	%r92, %r78, %r3;
	div.s32 	%r93, %r92, %r5;
	mul.lo.s32 	%r94, %r93, %r5;
	sub.s32 	%r95, %r92, %r94;
	div.s32 	%r96, %r95, %r22;
	add.s32 	%r97, %r83, %r3;
	div.s32 	%r98, %r97, %r5;
	mul.lo.s32 	%r99, %r98, %r5;
	sub.s32 	%r100, %r97, %r99;
	div.s32 	%r101, %r100, %r22;
	shl.b32 	%r102, %r92, 1;
	cvt.s64.s32 	%rd11, %r102;
	add.s64 	%rd12, %rd1, %rd11;
	prmt.b32 	%r103, %r93, %r96, 0x3340U;
	prmt.b32 	%r104, %r98, %r101, 0x3340U;
	prmt.b32 	%r105, %r103, %r104, 0x5410U;
	st.global.u32 	[%rd12], %r105;
	add.s32 	%r110, %r92, %r3;
	setp.lt.s32 	%p6, %r110, %r23;
	@%p6 bra 	$L__BB0_6;
$L__BB0_7:
	ret;

}


// ===== COMPILED SASS (sm_100) =====

	.target	sm_100

	.elftype	@"ET_EXEC"


//--------------------- .note.nv.tkinfo           --------------------------
	.section	.note.nv.tkinfo,"",@"SHT_NOTE"
	.sectionflags	@"SHF_NOTE_NV_TKINFO"
	.tkinfo
        /*0018*/ 	.word	0x00000002
        /*0030*/ 	.string	""
        /*0030*/ 	.string	"ptxas"
        /*0030*/ 	.string	"Cuda compilation tools, release 13.0, V13.0.88"
        /*0030*/ 	.string	"Build cuda_13.0.r13.0/compiler.36424714_0"
        /*0030*/ 	.string	"-arch sm_100 -m 64 "



//--------------------- .note.nv.cuinfo           --------------------------
	.section	.note.nv.cuinfo,"",@"SHT_NOTE"
	.sectionflags	@"SHF_NOTE_NV_CUINFO"
        /*0018*/ 	.short	0x0002
        /*001a*/ 	.short	0x0064
        /*001c*/ 	.short	0x0082
	.zero		2


//--------------------- .nv.info                  --------------------------
	.section	.nv.info,"",@"SHT_CUDA_INFO"
	.align	4


	//----- nvinfo : EIATTR_REGCOUNT
	.align		4
        /*0000*/ 	.byte	0x04, 0x2f
        /*0002*/ 	.short	(.L_1 - .L_0)
	.align		4
.L_0:
        /*0004*/ 	.word	index@(_Z24create_GK_index_kernel_2Pciii)
        /*0008*/ 	.word	0x00000020


	//----- nvinfo : EIATTR_FRAME_SIZE
	.align		4
.L_1:
        /*000c*/ 	.byte	0x04, 0x11
        /*000e*/ 	.short	(.L_3 - .L_2)
	.align		4
.L_2:
        /*0010*/ 	.word	index@(_Z24create_GK_index_kernel_2Pciii)
        /*0014*/ 	.word	0x00000000


	//----- nvinfo : EIATTR_MIN_STACK_SIZE
	.align		4
.L_3:
        /*0018*/ 	.byte	0x04, 0x12
        /*001a*/ 	.short	(.L_5 - .L_4)
	.align		4
.L_4:
        /*001c*/ 	.word	index@(_Z24create_GK_index_kernel_2Pciii)
        /*0020*/ 	.word	0x00000000
.L_5:


//--------------------- .nv.compat                --------------------------
	.section	.nv.compat,"",@"SHT_CUDA_COMPAT_INFO"
	.align	4
        /*0000*/ 	.byte	0x02, 0x09, 0x00, 0x00, 0x02, 0x02, 0x01, 0x00, 0x02, 0x05, 0x05, 0x00, 0x03, 0x07, 0x01, 0x01
        /*0010*/ 	.byte	0x02, 0x03, 0x00, 0x00, 0x02, 0x06, 0x01, 0x00, 0x04, 0x0b, 0x08, 0x00, 0x09, 0x00, 0x00, 0x00
        /*0020*/ 	.byte	0x00, 0x00, 0x00, 0x00


//--------------------- .nv.info._Z24create_GK_index_kernel_2Pciii --------------------------
	.section	.nv.info._Z24create_GK_index_kernel_2Pciii,"",@"SHT_CUDA_INFO"
	.sectionflags	@""
	.align	4


	//----- nvinfo : EIATTR_CUDA_API_VERSION
	.align		4
        /*0000*/ 	.byte	0x04, 0x37
        /*0002*/ 	.short	(.L_7 - .L_6)
.L_6:
        /*0004*/ 	.word	0x00000082


	//----- nvinfo : EIATTR_KPARAM_INFO
	.align		4
.L_7:
        /*0008*/ 	.byte	0x04, 0x17
        /*000a*/ 	.short	(.L_9 - .L_8)
.L_8:
        /*000c*/ 	.word	0x00000000
        /*0010*/ 	.short	0x0003
        /*0012*/ 	.short	0x0010
        /*0014*/ 	.byte	0x00, 0xf0, 0x11, 0x00


	//----- nvinfo : EIATTR_KPARAM_INFO
	.align		4
.L_9:
        /*0018*/ 	.byte	0x04, 0x17
        /*001a*/ 	.short	(.L_11 - .L_10)
.L_10:
        /*001c*/ 	.word	0x00000000
        /*0020*/ 	.short	0x0002
        /*0022*/ 	.short	0x000c
        /*0024*/ 	.byte	0x00, 0xf0, 0x11, 0x00


	//----- nvinfo : EIATTR_KPARAM_INFO
	.align		4
.L_11:
        /*0028*/ 	.byte	0x04, 0x17
        /*002a*/ 	.short	(.L_13 - .L_12)
.L_12:
        /*002c*/ 	.word	0x00000000
        /*0030*/ 	.short	0x0001
        /*0032*/ 	.short	0x0008
        /*0034*/ 	.byte	0x00, 0xf0, 0x11, 0x00


	//----- nvinfo : EIATTR_KPARAM_INFO
	.align		4
.L_13:
        /*0038*/ 	.byte	0x04, 0x17
        /*003a*/ 	.short	(.L_15 - .L_14)
.L_14:
        /*003c*/ 	.word	0x00000000
        /*0040*/ 	.short	0x0000
        /*0042*/ 	.short	0x0000
        /*0044*/ 	.byte	0x00, 0xf5, 0x21, 0x00


	//----- nvinfo : EIATTR_SPARSE_MMA_MASK
	.align		4
.L_15:
        /*0048*/ 	.byte	0x03, 0x50
        /*004a*/ 	.short	0x0000


	//----- nvinfo : EIATTR_MAXREG_COUNT
	.align		4
        /*004c*/ 	.byte	0x03, 0x1b
        /*004e*/ 	.short	0x00ff


	//----- nvinfo : EIATTR_MERCURY_ISA_VERSION
	.align		4
        /*0050*/ 	.byte	0x03, 0x5f
        /*0052*/ 	.short	0x0101


	//----- nvinfo : EIATTR_VRC_CTA_INIT_COUNT
	.align		4
        /*0054*/ 	.byte	0x02, 0x4a
	.zero		1
	.zero		1


	//----- nvinfo : EIATTR_EXIT_INSTR_OFFSETS
	.align		4
        /*0058*/ 	.byte	0x04, 0x1c
        /*005a*/ 	.short	(.L_17 - .L_16)


	//   ....[0]....
.L_16:
        /*005c*/ 	.word	0x000000a0


	//   ....[1]....
        /*0060*/ 	.word	0x00000a00


	//   ....[2]....
        /*0064*/ 	.word	0x00001c70


	//----- nvinfo : EIATTR_CRS_STACK_SIZE
	.align		4
.L_17:
        /*0068*/ 	.byte	0x04, 0x1e
        /*006a*/ 	.short	(.L_19 - .L_18)
.L_18:
        /*006c*/ 	.word	0x00000000


	//----- nvinfo : EIATTR_CBANK_PARAM_SIZE
	.align		4
.L_19:
        /*0070*/ 	.byte	0x03, 0x19
        /*0072*/ 	.short	0x0014


	//----- nvinfo : EIATTR_PARAM_CBANK
	.align		4
        /*0074*/ 	.byte	0x04, 0x0a
        /*0076*/ 	.short	(.L_21 - .L_20)
	.align		4
.L_20:
        /*0078*/ 	.word	index@(.nv.constant0._Z24create_GK_index_kernel_2Pciii)
        /*007c*/ 	.short	0x0380
        /*007e*/ 	.short	0x0014


	//----- nvinfo : EIATTR_SW_WAR
	.align		4
.L_21:
        /*0080*/ 	.byte	0x04, 0x36
        /*0082*/ 	.short	(.L_23 - .L_22)
.L_22:
        /*0084*/ 	.word	0x00000008
.L_23:


//--------------------- .nv.callgraph             --------------------------
	.section	.nv.callgraph,"",@"SHT_CUDA_CALLGRAPH"
	.align	4
	.sectionentsize	8
	.align		4
        /*0000*/ 	.word	0x00000000
	.align		4
        /*0004*/ 	.word	0xffffffff
	.align		4
        /*0008*/ 	.word	0x00000000
	.align		4
        /*000c*/ 	.word	0xfffffffe
	.align		4
        /*0010*/ 	.word	0x00000000
	.align		4
        /*0014*/ 	.word	0xfffffffd
	.align		4
        /*0018*/ 	.word	0x00000000
	.align		4
        /*001c*/ 	.word	0xfffffffc


//--------------------- .text._Z24create_GK_index_kernel_2Pciii --------------------------
	.section	.text._Z24create_GK_index_kernel_2Pciii,"ax",@progbits
	.align	128
        .global         _Z24create_GK_index_kernel_2Pciii
        .type           _Z24create_GK_index_kernel_2Pciii,@function
        .size           _Z24create_GK_index_kernel_2Pciii,(.L_x_6 - _Z24create_GK_index_kernel_2Pciii)
        .other          _Z24create_GK_index_kernel_2Pciii,@"STO_CUDA_ENTRY STV_DEFAULT"
_Z24create_GK_index_kernel_2Pciii:
.text._Z24create_GK_index_kernel_2Pciii:
[----:B------:R-:W-:Y:S01]  /*0000*/  LDC R1, c[0x0][0x37c] ;  /* 0x0000df00ff017b82 */ /* 0x000fe20000000800 */
[----:B------:R-:W0:Y:S01]  /*0010*/  S2R R4, SR_TID.X ;  /* 0x0000000000047919 */ /* 0x000e220000002100 */
[----:B------:R-:W1:Y:S06]  /*0020*/  LDCU UR4, c[0x0][0x370] ;  /* 0x00006e00ff0477ac */ /* 0x000e6c0008000800 */
[----:B------:R-:W0:Y:S01]  /*0030*/  S2UR UR5, SR_CTAID.X ;  /* 0x00000000000579c3 */ /* 0x000e220000002500 */
[----:B------:R-:W2:Y:S07]  /*0040*/  LDCU UR6, c[0x0][0x390] ;  /* 0x00007200ff0677ac */ /* 0x000eae0008000800 */
[----:B------:R-:W0:Y:S02]  /*0050*/  LDC R3, c[0x0][0x360] ;  /* 0x0000d800ff037b82 */ /* 0x000e240000000800 */
[----:B0-----:R-:W-:-:S02]  /*0060*/  IMAD R4, R3, UR5, R4 ;  /* 0x0000000503047c24 */ /* 0x001fc4000f8e0204 */
[----:B-1----:R-:W-:Y:S02]  /*0070*/  IMAD R3, R3, UR4, RZ ;  /* 0x0000000403037c24 */ /* 0x002fe4000f8e02ff */
[----:B------:R-:W-:-:S05]  /*0080*/  IMAD.SHL.U32 R9, R4, 0x2, RZ ;  /* 0x0000000204097824 */ /* 0x000fca00078e00ff */
[----:B--2---:R-:W-:-:S13]  /*0090*/  ISETP.GE.AND P0, PT, R9, UR6, PT ;  /* 0x0000000609007c0c */ /* 0x004fda000bf06270 */
[----:B------:R-:W-:Y:S05]  /*00a0*/  @P0 EXIT ;  /* 0x000000000000094d */ /* 0x000fea0003800000 */
[----:B------:R-:W-:Y:S01]  /*00b0*/  IMAD.SHL.U32 R0, R3, 0x2, RZ ;  /* 0x0000000203007824 */ /* 0x000fe200078e00ff */
[----:B------:R-:W0:Y:S01]  /*00c0*/  LDCU.64 UR4, c[0x0][0x358] ;  /* 0x00006b00ff0477ac */ /* 0x000e220008000a00 */
[----:B------:R-:W-:Y:S02]  /*00d0*/  BSSY.RECONVERGENT B0, `(.L_x_0) ;  /* 0x0000091000007945 */ /* 0x000fe40003800200 */
[----:B------:R-:W1:Y:S01]  /*00e0*/  I2F.U32.RP R8, R0 ;  /* 0x0000000000087306 */ /* 0x000e620000209000 */
[CC--:B------:R-:W-:Y:S01]  /*00f0*/  VIADDMNMX R5, R0.reuse, R9.reuse, UR6, !PT ;  /* 0x0000000600057e46 */ /* 0x0c0fe2000f800109 */
[--C-:B------:R-:W-:Y:S01]  /*0100*/  IMAD.MOV R11, RZ, RZ, -R0.reuse ;  /* 0x000000ffff0b7224 */ /* 0x100fe200078e0a00 */
[----:B------:R-:W-:Y:S01]  /*0110*/  ISETP.NE.U32.AND P2, PT, R0, RZ, PT ;  /* 0x000000ff0000720c */ /* 0x000fe20003f45070 */
[----:B------:R-:W2:Y:S02]  /*0120*/  LDCU.64 UR6, c[0x0][0x388] ;  /* 0x00007100ff0677ac */ /* 0x000ea40008000a00 */
[----:B------:R-:W-:Y:S01]  /*0130*/  IMAD.IADD R2, R5, 0x1, -R0 ;  /* 0x0000000105027824 */ /* 0x000fe200078e0a00 */
[----:B------:R-:W3:Y:S04]  /*0140*/  LDCU UR10, c[0x0][0x38c] ;  /* 0x00007180ff0a77ac */ /* 0x000ee80008000800 */
[----:B------:R-:W-:Y:S01]  /*0150*/  ISETP.NE.AND P0, PT, R2, R9, PT ;  /* 0x000000090200720c */ /* 0x000fe20003f05270 */
[----:B------:R-:W4:Y:S01]  /*0160*/  LDCU.64 UR8, c[0x0][0x380] ;  /* 0x00007000ff0877ac */ /* 0x000f220008000a00 */
[----:B-1----:R-:W1:Y:S02]  /*0170*/  MUFU.RCP R8, R8 ;  /* 0x0000000800087308 */ /* 0x002e640000001000 */
[----:B------:R-:W-:-:S02]  /*0180*/  SEL R5, RZ, 0x1, !P0 ;  /* 0x00000001ff057807 */ /* 0x000fc40004000000 */
[----:B--2---:R-:W-:Y:S01]  /*0190*/  MOV R12, UR7 ;  /* 0x00000007000c7c02 */ /* 0x004fe20008000f00 */
[----:B-1----:R-:W-:-:S04]  /*01a0*/  VIADD R6, R8, 0xffffffe ;  /* 0x0ffffffe08067836 */ /* 0x002fc80000000000 */
[----:B------:R1:W2:Y:S02]  /*01b0*/  F2I.FTZ.U32.TRUNC.NTZ R7, R6 ;  /* 0x0000000600077305 */ /* 0x0002a4000021f000 */
[----:B-1----:R-:W-:Y:S02]  /*01c0*/  HFMA2 R6, -RZ, RZ, 0, 0 ;  /* 0x00000000ff067431 */ /* 0x002fe400000001ff */
[----:B--2---:R-:W-:-:S04]  /*01d0*/  IMAD R11, R11, R7, RZ ;  /* 0x000000070b0b7224 */ /* 0x004fc800078e02ff */
[----:B------:R-:W-:Y:S01]  /*01e0*/  IMAD.HI.U32 R8, R7, R11, R6 ;  /* 0x0000000b07087227 */ /* 0x000fe200078e0006 */
[----:B------:R-:W-:-:S05]  /*01f0*/  IADD3 R7, PT, PT, R2, -R9, -R5 ;  /* 0x8000000902077210 */ /* 0x000fca0007ffe805 */
[----:B------:R-:W-:-:S04]  /*0200*/  IMAD.HI.U32 R6, R8, R7, RZ ;  /* 0x0000000708067227 */ /* 0x000fc800078e00ff */
[----:B------:R-:W-:-:S04]  /*0210*/  IMAD.MOV R2, RZ, RZ, -R6 ;  /* 0x000000ffff027224 */ /* 0x000fc800078e0a06 */
[----:B------:R-:W-:-:S05]  /*0220*/  IMAD R7, R0, R2, R7 ;  /* 0x0000000200077224 */ /* 0x000fca00078e0207 */
[----:B------:R-:W-:-:S13]  /*0230*/  ISETP.GE.U32.AND P0, PT, R7, R0, PT ;  /* 0x000000000700720c */ /* 0x000fda0003f06070 */
[----:B------:R-:W-:Y:S02]  /*0240*/  @P0 IMAD.IADD R7, R7, 0x1, -R0 ;  /* 0x0000000107070824 */ /* 0x000fe400078e0a00 */
[----:B------:R-:W-:-:S03]  /*0250*/  @P0 VIADD R6, R6, 0x1 ;  /* 0x0000000106060836 */ /* 0x000fc60000000000 */
[----:B------:R-:W-:-:S13]  /*0260*/  ISETP.GE.U32.AND P1, PT, R7, R0, PT ;  /* 0x000000000700720c */ /* 0x000fda0003f26070 */
[----:B------:R-:W-:Y:S01]  /*0270*/  @P1 VIADD R6, R6, 0x1 ;  /* 0x0000000106061836 */ /* 0x000fe20000000000 */
[----:B------:R-:W-:-:S05]  /*0280*/  @!P2 LOP3.LUT R6, RZ, R0, RZ, 0x33, !PT ;  /* 0x00000000ff06a212 */ /* 0x000fca00078e33ff */
[----:B------:R-:W-:-:S05]  /*0290*/  IMAD.IADD R6, R5, 0x1, R6 ;  /* 0x0000000105067824 */ /* 0x000fca00078e0206 */
[----:B------:R-:W-:-:S04]  /*02a0*/  LOP3.LUT R2, R6, 0x3, RZ, 0xc0, !PT ;  /* 0x0000000306027812 */ /* 0x000fc800078ec0ff */
[----:B------:R-:W-:Y:S01]  /*02b0*/  ISETP.NE.AND P0, PT, R2, 0x3, PT ;  /* 0x000000030200780c */ /* 0x000fe20003f05270 */
[----:B------:R-:W-:-:S12]  /*02c0*/  IMAD R2, R12, UR6, RZ ;  /* 0x000000060c027c24 */ /* 0x000fd8000f8e02ff */
[----:B0--34-:R-:W-:Y:S05]  /*02d0*/  @!P0 BRA `(.L_x_1) ;  /* 0x0000000400c08947 */ /* 0x019fea0003800000 */
[----:B------:R-:W-:Y:S01]  /*02e0*/  IABS R7, R2 ;  /* 0x0000000200077213 */ /* 0x000fe20000000000 */
[----:B------:R-:W-:Y:S01]  /*02f0*/  VIADD R5, R6, 0x1 ;  /* 0x0000000106057836 */ /* 0x000fe20000000000 */
[----:B------:R-:W-:Y:S01]  /*0300*/  BSSY.RECONVERGENT B1, `(.L_x_2) ;  /* 0x000006c000017945 */ /* 0x000fe20003800200 */
[----:B------:R-:W-:Y:S01]  /*0310*/  IMAD.MOV.U32 R10, RZ, RZ, RZ ;  /* 0x000000ffff0a7224 */ /* 0x000fe200078e00ff */
[----:B------:R-:W0:Y:S01]  /*0320*/  I2F.RP R12, R7 ;  /* 0x00000007000c7306 */ /* 0x000e220000209400 */
[----:B------:R-:W-:Y:S01]  /*0330*/  VIADD R9, R9, 0x1 ;  /* 0x0000000109097836 */ /* 0x000fe20000000000 */
[----:B------:R-:W-:-:S06]  /*0340*/  LOP3.LUT R5, R5, 0x3, RZ, 0xc0, !PT ;  /* 0x0000000305057812 */ /* 0x000fcc00078ec0ff */
[----:B0-----:R-:W0:Y:S02]  /*0350*/  MUFU.RCP R12, R12 ;  /* 0x0000000c000c7308 */ /* 0x001e240000001000 */
[----:B0-----:R-:W-:-:S06]  /*0360*/  VIADD R13, R12, 0xffffffe ;  /* 0x0ffffffe0c0d7836 */ /* 0x001fcc0000000000 */
[----:B------:R-:W0:Y:S02]  /*0370*/  F2I.FTZ.U32.TRUNC.NTZ R11, R13 ;  /* 0x0000000d000b7305 */ /* 0x000e24000021f000 */
[----:B0-----:R-:W-:-:S04]  /*0380*/  IMAD.MOV R8, RZ, RZ, -R11 ;  /* 0x000000ffff087224 */ /* 0x001fc800078e0a0b */
[----:B------:R-:W-:-:S04]  /*0390*/  IMAD R15, R8, R7, RZ ;  /* 0x00000007080f7224 */ /* 0x000fc800078e02ff */
[----:B------:R-:W-:Y:S01]  /*03a0*/  IMAD.HI.U32 R8, R11, R15, R10 ;  /* 0x0000000f0b087227 */ /* 0x000fe200078e000a */
[----:B------:R-:W-:-:S03]  /*03b0*/  SHF.L.U32 R10, R4, 0x2, RZ ;  /* 0x00000002040a7819 */ /* 0x000fc600000006ff */
[----:B------:R-:W-:-:S07]  /*03c0*/  IMAD.MOV R11, RZ, RZ, -R5 ;  /* 0x000000ffff0b7224 */ /* 0x000fce00078e0a05 */
.L_x_3:
[-C--:B------:R-:W-:Y:S01]  /*03d0*/  IABS R16, R2.reuse ;  /* 0x0000000200107213 */ /* 0x080fe20000000000 */
[----:B------:R-:W-:Y:S01]  /*03e0*/  VIADD R15, R9, 0xffffffff ;  /* 0xffffffff090f7836 */ /* 0x000fe20000000000 */
[----:B------:R-:W-:Y:S01]  /*03f0*/  IABS R14, R2 ;  /* 0x00000002000e7213 */ /* 0x000fe20000000000 */
[----:B------:R-:W-:Y:S01]  /*0400*/  VIADD R11, R11, 0x1 ;  /* 0x000000010b0b7836 */ /* 0x000fe20000000000 */
[----:B0-----:R-:W0:Y:S01]  /*0410*/  I2F.RP R12, R16 ;  /* 0x00000010000c7306 */ /* 0x001e220000209400 */
[----:B------:R-:W-:Y:S02]  /*0420*/  IABS R19, R9 ;  /* 0x0000000900137213 */ /* 0x000fe40000000000 */
[----:B------:R-:W-:Y:S01]  /*0430*/  IABS R13, R15 ;  /* 0x0000000f000d7213 */ /* 0x000fe20000000000 */
[----:B------:R-:W-:-:S04]  /*0440*/  IMAD.MOV R20, RZ, RZ, -R14 ;  /* 0x000000ffff147224 */ /* 0x000fc800078e0a0e */
[----:B------:R-:W-:-:S04]  /*0450*/  IMAD.HI.U32 R14, R8, R13, RZ ;  /* 0x0000000d080e7227 */ /* 0x000fc800078e00ff */
[----:B------:R-:W-:Y:S01]  /*0460*/  IMAD R18, R14, R20, R13 ;  /* 0x000000140e127224 */ /* 0x000fe200078e020d */
[----:B0-----:R-:W0:Y:S04]  /*0470*/  MUFU.RCP R12, R12 ;  /* 0x0000000c000c7308 */ /* 0x001e280000001000 */
[----:B------:R-:W-:-:S13]  /*0480*/  ISETP.GT.U32.AND P2, PT, R7, R18, PT ;  /* 0x000000120700720c */ /* 0x000fda0003f44070 */
[--C-:B------:R-:W-:Y:S02]  /*0490*/  @!P2 IMAD.IADD R18, R18, 0x1, -R16.reuse ;  /* 0x000000011212a824 */ /* 0x100fe400078e0a10 */
[----:B0-----:R-:W-:Y:S01]  /*04a0*/  VIADD R4, R12, 0xffffffe ;  /* 0x0ffffffe0c047836 */ /* 0x001fe20000000000 */
[----:B------:R-:W-:Y:S01]  /*04b0*/  MOV R12, UR10 ;  /* 0x0000000a000c7c02 */ /* 0x000fe20008000f00 */
[----:B------:R-:W-:Y:S01]  /*04c0*/  @!P2 VIADD R14, R14, 0x1 ;  /* 0x000000010e0ea836 */ /* 0x000fe20000000000 */
[----:B------:R-:W-:Y:S01]  /*04d0*/  ISETP.GE.U32.AND P0, PT, R18, R7, PT ;  /* 0x000000071200720c */ /* 0x000fe20003f06070 */
[----:B------:R0:W1:Y:S01]  /*04e0*/  F2I.FTZ.U32.TRUNC.NTZ R5, R4 ;  /* 0x0000000400057305 */ /* 0x000062000021f000 */
[----:B------:R-:W-:Y:S01]  /*04f0*/  IABS R17, R12 ;  /* 0x0000000c00117213 */ /* 0x000fe20000000000 */
[----:B------:R-:W-:Y:S02]  /*0500*/  IMAD.MOV.U32 R7, RZ, RZ, R16 ;  /* 0x000000ffff077224 */ /* 0x000fe400078e0010 */
[----:B0-----:R-:W-:-:S08]  /*0510*/  IMAD.MOV.U32 R4, RZ, RZ, RZ ;  /* 0x000000ffff047224 */ /* 0x001fd000078e00ff */
[----:B------:R-:W-:Y:S01]  /*0520*/  @P0 VIADD R14, R14, 0x1 ;  /* 0x000000010e0e0836 */ /* 0x000fe20000000000 */
[----:B------:R-:W-:Y:S01]  /*0530*/  ISETP.NE.AND P0, PT, R2, RZ, PT ;  /* 0x000000ff0200720c */ /* 0x000fe20003f05270 */
[----:B-1----:R-:W-:-:S04]  /*0540*/  IMAD.MOV R13, RZ, RZ, -R5 ;  /* 0x000000ffff0d7224 */ /* 0x002fc800078e0a05 */
[----:B------:R-:W-:-:S04]  /*0550*/  IMAD R13, R13, R16, RZ ;  /* 0x000000100d0d7224 */ /* 0x000fc800078e02ff */
[----:B------:R-:W-:-:S04]  /*0560*/  IMAD.HI.U32 R8, R5, R13, R4 ;  /* 0x0000000d05087227 */ /* 0x000fc800078e0004 */
[----:B------:R-:W-:Y:S02]  /*0570*/  IMAD.MOV.U32 R5, RZ, RZ, R19 ;  /* 0x000000ffff057224 */ /* 0x000fe400078e0013 */
[----:B------:R-:W-:Y:S02]  /*0580*/  IMAD.MOV.U32 R13, RZ, RZ, R17 ;  /* 0x000000ffff0d7224 */ /* 0x000fe400078e0011 */
[----:B------:R-:W-:Y:S02]  /*0590*/  IMAD.HI.U32 R19, R8, R5, RZ ;  /* 0x0000000508137227 */ /* 0x000fe400078e00ff */
[----:B------:R-:W0:Y:S02]  /*05a0*/  I2F.RP R17, R13 ;  /* 0x0000000d00117306 */ /* 0x000e240000209400 */
[----:B------:R-:W-:Y:S01]  /*05b0*/  IMAD R4, R19, R20, R5 ;  /* 0x0000001413047224 */ /* 0x000fe200078e0205 */
[----:B------:R-:W-:-:S04]  /*05c0*/  LOP3.LUT R5, R9, R2, RZ, 0x3c, !PT ;  /* 0x0000000209057212 */ /* 0x000fc800078e3cff */
[----:B------:R-:W-:Y:S02]  /*05d0*/  ISETP.GT.U32.AND P4, PT, R7, R4, PT ;  /* 0x000000040700720c */ /* 0x000fe40003f84070 */
[----:B------:R-:W-:Y:S01]  /*05e0*/  ISETP.GE.AND P5, PT, R5, RZ, PT ;  /* 0x000000ff0500720c */ /* 0x000fe20003fa6270 */
[----:B0-----:R-:W0:Y:S10]  /*05f0*/  MUFU.RCP R17, R17 ;  /* 0x0000001100117308 */ /* 0x001e340000001000 */
[----:B------:R-:W-:Y:S01]  /*0600*/  @!P4 IADD3 R4, PT, PT, R4, -R16, RZ ;  /* 0x800000100404c210 */ /* 0x000fe20007ffe0ff */
[----:B------:R-:W-:-:S03]  /*0610*/  @!P4 VIADD R19, R19, 0x1 ;  /* 0x000000011313c836 */ /* 0x000fc60000000000 */
[----:B------:R-:W-:Y:S02]  /*0620*/  ISETP.GE.U32.AND P1, PT, R4, R7, PT ;  /* 0x000000070400720c */ /* 0x000fe40003f26070 */
[----:B------:R-:W-:-:S04]  /*0630*/  LOP3.LUT R4, R15, R2, RZ, 0x3c, !PT ;  /* 0x000000020f047212 */ /* 0x000fc800078e3cff */
[----:B------:R-:W-:Y:S01]  /*0640*/  ISETP.GE.AND P3, PT, R4, RZ, PT ;  /* 0x000000ff0400720c */ /* 0x000fe20003f66270 */
[----:B0-----:R-:W-:Y:S01]  /*0650*/  VIADD R4, R17, 0xffffffe ;  /* 0x0ffffffe11047836 */ /* 0x001fe20000000000 */
[----:B------:R-:W-:-:S03]  /*0660*/  LOP3.LUT R17, RZ, R2, RZ, 0x33, !PT ;  /* 0x00000002ff117212 */ /* 0x000fc600078e33ff */
[----:B------:R0:W1:Y:S02]  /*0670*/  F2I.FTZ.U32.TRUNC.NTZ R5, R4 ;  /* 0x0000000400057305 */ /* 0x000064000021f000 */
[----:B------:R-:W-:-:S04]  /*0680*/  @P1 VIADD R19, R19, 0x1 ;  /* 0x0000000113131836 */ /* 0x000fc80000000000 */
[----:B------:R-:W-:Y:S02]  /*0690*/  @!P5 IMAD.MOV R19, RZ, RZ, -R19 ;  /* 0x000000ffff13d224 */ /* 0x000fe400078e0a13 */
[----:B------:R-:W-:-:S03]  /*06a0*/  @!P3 IADD3 R14, PT, PT, -R14, RZ, RZ ;  /* 0x000000ff0e0eb210 */ /* 0x000fc60007ffe1ff */
[C---:B------:R-:W-:Y:S02]  /*06b0*/  SEL R16, R17.reuse, R19, !P0 ;  /* 0x0000001311107207 */ /* 0x040fe40004000000 */
[----:B------:R-:W-:-:S03]  /*06c0*/  SEL R14, R17, R14, !P0 ;  /* 0x0000000e110e7207 */ /* 0x000fc60004000000 */
[----:B0-----:R-:W-:Y:S02]  /*06d0*/  IMAD.MOV R4, RZ, RZ, -R16 ;  /* 0x000000ffff047224 */ /* 0x001fe400078e0a10 */
[----:B------:R-:W-:Y:S02]  /*06e0*/  IMAD.MOV R17, RZ, RZ, -R14 ;  /* 0x000000ffff117224 */ /* 0x000fe400078e0a0e */
[----:B-1----:R-:W-:Y:S02]  /*06f0*/  IMAD.MOV R18, RZ, RZ, -R5 ;  /* 0x000000ffff127224 */ /* 0x002fe400078e0a05 */
[C---:B------:R-:W-:Y:S02]  /*0700*/  IMAD R17, R2.reuse, R17, R15 ;  /* 0x0000001102117224 */ /* 0x040fe400078e020f */
[--C-:B------:R-:W-:Y:S02]  /*0710*/  IMAD R15, R2, R4, R9.reuse ;  /* 0x00000004020f7224 */ /* 0x100fe400078e0209 */
[----:B------:R-:W-:Y:S01]  /*0720*/  IMAD R19, R18, R13, RZ ;  /* 0x0000000d12137224 */ /* 0x000fe200078e02ff */
[----:B------:R-:W-:Y:S01]  /*0730*/  IABS R18, R17 ;  /* 0x0000001100127213 */ /* 0x000fe20000000000 */
[----:B------:R-:W-:Y:S01]  /*0740*/  IMAD.MOV.U32 R4, RZ, RZ, RZ ;  /* 0x000000ffff047224 */ /* 0x000fe200078e00ff */
[----:B------:R-:W-:Y:S01]  /*0750*/  IABS R20, R15 ;  /* 0x0000000f00147213 */ /* 0x000fe20000000000 */
[----:B------:R-:W-:Y:S01]  /*0760*/  IMAD.IADD R9, R0, 0x1, R9 ;  /* 0x0000000100097824 */ /* 0x000fe200078e0209 */
[----:B------:R-:W-:Y:S01]  /*0770*/  LOP3.LUT R17, R17, R12, RZ, 0x3c, !PT ;  /* 0x0000000c11117212 */ /* 0x000fe200078e3cff */
[----:B------:R-:W-:Y:S01]  /*0780*/  IMAD.HI.U32 R4, R5, R19, R4 ;  /* 0x0000001305047227 */ /* 0x000fe200078e0004 */
[----:B------:R-:W-:-:S02]  /*0790*/  MOV R19, R18 ;  /* 0x0000001200137202 */ /* 0x000fc40000000f00 */
[----:B------:R-:W-:Y:S02]  /*07a0*/  LOP3.LUT R15, R15, R12, RZ, 0x3c, !PT ;  /* 0x0000000c0f0f7212 */ /* 0x000fe400078e3cff */
[----:B------:R-:W-:Y:S01]  /*07b0*/  ISETP.GE.AND P3, PT, R17, RZ, PT ;  /* 0x000000ff1100720c */ /* 0x000fe20003f66270 */
[----:B------:R-:W-:Y:S01]  /*07c0*/  IMAD.HI.U32 R5, R4, R19, RZ ;  /* 0x0000001304057227 */ /* 0x000fe200078e00ff */
[----:B------:R-:W-:-:S03]  /*07d0*/  ISETP.GE.AND P5, PT, R15, RZ, PT ;  /* 0x000000ff0f00720c */ /* 0x000fc60003fa6270 */
[----:B------:R-:W-:-:S04]  /*07e0*/  IMAD.HI.U32 R18, R4, R20, RZ ;  /* 0x0000001404127227 */ /* 0x000fc800078e00ff */
[----:B------:R-:W-:Y:S02]  /*07f0*/  IMAD.MOV R4, RZ, RZ, -R5 ;  /* 0x000000ffff047224 */ /* 0x000fe400078e0a05 */
[----:B------:R-:W-:Y:S02]  /*0800*/  IMAD.MOV R21, RZ, RZ, -R18 ;  /* 0x000000ffff157224 */ /* 0x000fe400078e0a12 */
[C---:B------:R-:W-:Y:S02]  /*0810*/  IMAD R4, R13.reuse, R4, R19 ;  /* 0x000000040d047224 */ /* 0x040fe400078e0213 */
[----:B------:R-:W-:-:S03]  /*0820*/  IMAD R20, R13, R21, R20 ;  /* 0x000000150d147224 */ /* 0x000fc600078e0214 */
[C---:B------:R-:W-:Y:S02]  /*0830*/  ISETP.GT.U32.AND P2, PT, R13.reuse, R4, PT ;  /* 0x000000040d00720c */ /* 0x040fe40003f44070 */
[----:B------:R-:W-:-:S11]  /*0840*/  ISETP.GT.U32.AND P4, PT, R13, R20, PT ;  /* 0x000000140d00720c */ /* 0x000fd60003f84070 */
[--C-:B------:R-:W-:Y:S02]  /*0850*/  @!P2 IMAD.IADD R4, R4, 0x1, -R13.reuse ;  /* 0x000000010404a824 */ /* 0x100fe400078e0a0d */
[----:B------:R-:W-:Y:S01]  /*0860*/  @!P4 IMAD.IADD R20, R20, 0x1, -R13 ;  /* 0x000000011414c824 */ /* 0x000fe200078e0a0d */
[----:B------:R-:W-:Y:S01]  /*0870*/  @!P4 IADD3 R18, PT, PT, R18, 0x1, RZ ;  /* 0x000000011212c810 */ /* 0x000fe20007ffe0ff */
[----:B------:R-:W-:Y:S01]  /*0880*/  @!P2 VIADD R5, R5, 0x1 ;  /* 0x000000010505a836 */ /* 0x000fe20000000000 */
[-C--:B------:R-:W-:Y:S02]  /*0890*/  ISETP.GE.U32.AND P0, PT, R4, R13.reuse, PT ;  /* 0x0000000d0400720c */ /* 0x080fe40003f06070 */
[----:B------:R-:W-:-:S11]  /*08a0*/  ISETP.GE.U32.AND P1, PT, R20, R13, PT ;  /* 0x0000000d1400720c */ /* 0x000fd60003f26070 */
[----:B------:R-:W-:Y:S01]  /*08b0*/  @P0 VIADD R5, R5, 0x1 ;  /* 0x0000000105050836 */ /* 0x000fe20000000000 */
[----:B------:R-:W-:Y:S01]  /*08c0*/  ISETP.NE.AND P0, PT, R12, RZ, PT ;  /* 0x000000ff0c00720c */ /* 0x000fe20003f05270 */
[----:B------:R-:W-:Y:S01]  /*08d0*/  @P1 VIADD R18, R18, 0x1 ;  /* 0x0000000112121836 */ /* 0x000fe20000000000 */
[----:B------:R-:W-:Y:S01]  /*08e0*/  LOP3.LUT R12, RZ, R12, RZ, 0x33, !PT ;  /* 0x0000000cff0c7212 */ /* 0x000fe200078e33ff */
[----:B------:R-:W-:Y:S02]  /*08f0*/  @!P3 IMAD.MOV R5, RZ, RZ, -R5 ;  /* 0x000000ffff05b224 */ /* 0x000fe400078e0a05 */
[----:B------:R-:W-:-:S03]  /*0900*/  @!P5 IMAD.MOV R18, RZ, RZ, -R18 ;  /* 0x000000ffff12d224 */ /* 0x000fc600078e0a12 */
[C---:B------:R-:W-:Y:S02]  /*0910*/  SEL R13, R12.reuse, R5, !P0 ;  /* 0x000000050c0d7207 */ /* 0x040fe40004000000 */
[----:B------:R-:W-:Y:S02]  /*0920*/  SEL R5, R12, R18, !P0 ;  /* 0x000000120c057207 */ /* 0x000fe40004000000 */
[----:B------:R-:W-:Y:S02]  /*0930*/  IADD3 R4, P0, PT, R10, UR8, RZ ;  /* 0x000000080a047c10 */ /* 0x000fe4000ff1e0ff */
[----:B------:R-:W-:Y:S02]  /*0940*/  PRMT R13, R14, 0x3340, R13 ;  /* 0x000033400e0d7816 */ /* 0x000fe4000000000d */
[----:B------:R-:W-:Y:S02]  /*0950*/  PRMT R16, R16, 0x3340, R5 ;  /* 0x0000334010107816 */ /* 0x000fe40000000005 */
[----:B------:R-:W-:-:S02]  /*0960*/  LEA.HI.X.SX32 R5, R10, UR9, 0x1, P0 ;  /* 0x000000090a057c11 */ /* 0x000fc400080f0eff */
[----:B------:R-:W-:Y:S02]  /*0970*/  PRMT R13, R13, 0x5410, R16 ;  /* 0x000054100d0d7816 */ /* 0x000fe40000000010 */
[----:B------:R-:W-:Y:S02]  /*0980*/  ISETP.NE.AND P0, PT, R11, RZ, PT ;  /* 0x000000ff0b00720c */ /* 0x000fe40003f05270 */
[----:B------:R-:W-:Y:S01]  /*0990*/  LEA R10, R3, R10, 0x2 ;  /* 0x0000000a030a7211 */ /* 0x000fe200078e10ff */
[----:B------:R0:W-:Y:S10]  /*09a0*/  STG.E desc[UR4][R4.64], R13 ;  /* 0x0000000d04007986 */ /* 0x0001f4000c101904 */
[----:B------:R-:W-:Y:S05]  /*09b0*/  @P0 BRA `(.L_x_3) ;  /* 0xfffffff800840947 */ /* 0x000fea000383ffff */
[----:B------:R-:W-:Y:S05]  /*09c0*/  BSYNC.RECONVERGENT B1 ;  /* 0x0000000000017941 */ /* 0x000fea0003800200 */
.L_x_2:
[----:B------:R-:W-:-:S07]  /*09d0*/  VIADD R9, R9, 0xffffffff ;  /* 0xffffffff09097836 */ /* 0x000fce0000000000 */
.L_x_1:
[----:B------:R-:W-:Y:S05]  /*09e0*/  BSYNC.RECONVERGENT B0 ;  /* 0x0000000000007941 */ /* 0x000fea0003800200 */
.L_x_0:
[----:B------:R-:W-:-:S13]  /*09f0*/  ISETP.GE.U32.AND P0, PT, R6, 0x3, PT ;  /* 0x000000030600780c */ /* 0x000fda0003f06070 */
[----:B------:R-:W-:Y:S05]  /*0a00*/  @!P0 EXIT ;  /* 0x000000000000894d */ /* 0x000fea0003800000 */
[----:B0-----:R-:W-:Y:S01]  /*0a10*/  IABS R4, R2 ;  /* 0x0000000200047213 */ /* 0x001fe20000000000 */
[----:B------:R-:W0:Y:S01]  /*0a20*/  LDC R5, c[0x0][0x38c] ;  /* 0x0000e300ff057b82 */ /* 0x000e220000000800 */
[----:B------:R-:W1:Y:S02]  /*0a30*/  LDCU UR8, c[0x0][0x390] ;  /* 0x00007200ff0877ac */ /* 0x000e640008000800 */
[----:B------:R-:W2:Y:S01]  /*0a40*/  I2F.RP R8, R4 ;  /* 0x0000000400087306 */ /* 0x000ea20000209400 */
[----:B------:R-:W3:Y:S07]  /*0a50*/  LDCU.64 UR6, c[0x0][0x380] ;  /* 0x00007000ff0677ac */ /* 0x000eee0008000a00 */
[----:B--2---:R-:W2:Y:S02]  /*0a60*/  MUFU.RCP R8, R8 ;  /* 0x0000000800087308 */ /* 0x004ea40000001000 */
[----:B--2---:R-:W-:-:S06]  /*0a70*/  VIADD R6, R8, 0xffffffe ;  /* 0x0ffffffe08067836 */ /* 0x004fcc0000000000 */
[----:B------:R2:W4:Y:S02]  /*0a80*/  F2I.FTZ.U32.TRUNC.NTZ R7, R6 ;  /* 0x0000000600077305 */ /* 0x000524000021f000 */
[----:B--2---:R-:W-:Y:S02]  /*0a90*/  IMAD.MOV.U32 R6, RZ, RZ, RZ ;  /* 0x000000ffff067224 */ /* 0x004fe400078e00ff */
[----:B----4-:R-:W-:-:S04]  /*0aa0*/  IMAD.MOV R3, RZ, RZ, -R7 ;  /* 0x000000ffff037224 */ /* 0x010fc800078e0a07 */
[----:B------:R-:W-:-:S04]  /*0ab0*/  IMAD R3, R3, R4, RZ ;  /* 0x0000000403037224 */ /* 0x000fc800078e02ff */
[----:B01-3--:R-:W-:-:S07]  /*0ac0*/  IMAD.HI.U32 R3, R7, R3, R6 ;  /* 0x0000000307037227 */ /* 0x00bfce00078e0006 */
.L_x_4:
[-C--:B0-----:R-:W-:Y:S01]  /*0ad0*/  IABS R11, R2.reuse ;  /* 0x00000002000b7213 */ /* 0x081fe20000000000 */
[----:B------:R-:W-:Y:S01]  /*0ae0*/  VIADD R17, R9, 0x1 ;  /* 0x0000000109117836 */ /* 0x000fe20000000000 */
[----:B------:R-:W-:Y:S02]  /*0af0*/  IABS R8, R9 ;  /* 0x0000000900087213 */ /* 0x000fe40000000000 */
[----:B------:R-:W0:Y:S01]  /*0b00*/  I2F.RP R12, R11 ;  /* 0x0000000b000c7306 */ /* 0x000e220000209400 */
[----:B------:R-:W-:Y:S01]  /*0b10*/  IABS R6, R2 ;  /* 0x0000000200067213 */ /* 0x000fe20000000000 */
[----:B------:R-:W-:Y:S01]  /*0b20*/  IMAD.IADD R21, R0, 0x1, R17 ;  /* 0x0000000100157824 */ /* 0x000fe200078e0211 */
[----:B------:R-:W-:Y:S01]  /*0b30*/  IABS R10, R5 ;  /* 0x00000005000a7213 */ /* 0x000fe20000000000 */
[----:B------:R-:W-:Y:S01]  /*0b40*/  IMAD.HI.U32 R15, R3, R8, RZ ;  /* 0x00000008030f7227 */ /* 0x000fe200078e00ff */
[----:B------:R-:W-:Y:S02]  /*0b50*/  IADD3 R6, PT, PT, RZ, -R6, RZ ;  /* 0x80000006ff067210 */ /* 0x000fe40007ffe0ff */
[----:B------:R-:W-:Y:S01]  /*0b60*/  ISETP.NE.AND P3, PT, R2, RZ, PT ;  /* 0x000000ff0200720c */ /* 0x000fe20003f65270 */
[----:B------:R-:W1:Y:S01]  /*0b70*/  I2F.RP R7, R10 ;  /* 0x0000000a00077306 */ /* 0x000e620000209400 */
[----:B------:R-:W-:Y:S01]  /*0b80*/  IABS R18, R21 ;  /* 0x0000001500127213 */ /* 0x000fe20000000000 */
[----:B------:R-:W-:Y:S01]  /*0b90*/  IMAD R3, R15, R6, R8 ;  /* 0x000000060f037224 */ /* 0x000fe200078e0208 */
[----:B------:R-:W-:-:S04]  /*0ba0*/  LOP3.LUT R22, R21, R2, RZ, 0x3c, !PT ;  /* 0x0000000215167212 */ /* 0x000fc800078e3cff */
[----:B------:R-:W-:Y:S01]  /*0bb0*/  ISETP.GT.U32.AND P1, PT, R4, R3, PT ;  /* 0x000000030400720c */ /* 0x000fe20003f24070 */
[----:B0-----:R-:W0:Y:S08]  /*0bc0*/  MUFU.RCP R12, R12 ;  /* 0x0000000c000c7308 */ /* 0x001e300000001000 */
[----:B-1----:R-:W1:Y:S04]  /*0bd0*/  MUFU.RCP R7, R7 ;  /* 0x0000000700077308 */ /* 0x002e680000001000 */
[----:B------:R-:W-:-:S02]  /*0be0*/  @!P1 IMAD.IADD R3, R3, 0x1, -R11 ;  /* 0x0000000103039824 */ /* 0x000fc400078e0a0b */
[----:B------:R-:W-:Y:S02]  /*0bf0*/  @!P1 VIADD R15, R15, 0x1 ;  /* 0x000000010f0f9836 */ /* 0x000fe40000000000 */
[----:B0-----:R-:W-:Y:S02]  /*0c00*/  VIADD R13, R12, 0xffffffe ;  /* 0x0ffffffe0c0d7836 */ /* 0x001fe40000000000 */
[----:B------:R-:W-:Y:S01]  /*0c10*/  HFMA2 R12, -RZ, RZ, 0, 0 ;  /* 0x00000000ff0c7431 */ /* 0x000fe200000001ff */
[----:B------:R-:W-:Y:S02]  /*0c20*/  ISETP.GE.U32.AND P0, PT, R3, R4, PT ;  /* 0x000000040300720c */ /* 0x000fe40003f06070 */
[----:B------:R-:W-:Y:S01]  /*0c30*/  LOP3.LUT R4, R9, R2, RZ, 0x3c, !PT ;  /* 0x0000000209047212 */ /* 0x000fe200078e3cff */
[----:B------:R-:W0:Y:S01]  /*0c40*/  F2I.FTZ.U32.TRUNC.NTZ R13, R13 ;  /* 0x0000000d000d7305 */ /* 0x000e22000021f000 */
[----:B-1----:R-:W-:Y:S02]  /*0c50*/  VIADD R14, R7, 0xffffffe ;  /* 0x0ffffffe070e7836 */ /* 0x002fe40000000000 */
[----:B------:R-:W-:Y:S01]  /*0c60*/  ISETP.GE.AND P2, PT, R4, RZ, PT ;  /* 0x000000ff0400720c */ /* 0x000fe20003f46270 */
[----:B------:R-:W-:-:S02]  /*0c70*/  IMAD.MOV.U32 R4, RZ, RZ, R11 ;  /* 0x000000ffff047224 */ /* 0x000fc400078e000b */
[----:B------:R-:W-:-:S04]  /*0c80*/  IMAD.IADD R7, R0, 0x1, R9 ;  /* 0x0000000100077824 */ /* 0x000fc800078e0209 */
[----:B------:R-:W-:Y:S01]  /*0c90*/  @P0 VIADD R15, R15, 0x1 ;  /* 0x000000010f0f0836 */ /* 0x000fe20000000000 */
[----:B------:R-:W-:Y:S01]  /*0ca0*/  IABS R20, R7 ;  /* 0x0000000700147213 */ /* 0x000fe20000000000 */
[----:B0-----:R-:W-:-:S04]  /*0cb0*/  IMAD.MOV R8, RZ, RZ, -R13 ;  /* 0x000000ffff087224 */ /* 0x001fc800078e0a0d */
[----:B------:R-:W-:Y:S02]  /*0cc0*/  @!P2 IMAD.MOV R15, RZ, RZ, -R15 ;  /* 0x000000ffff0fa224 */ /* 0x000fe400078e0a0f */
[----:B------:R-:W-:Y:S01]  /*0cd0*/  IMAD R3, R8, R11, RZ ;  /* 0x0000000b08037224 */ /* 0x000fe200078e02ff */
[----:B------:R-:W-:-:S03]  /*0ce0*/  IABS R8, R17 ;  /* 0x0000001100087213 */ /* 0x000fc60000000000 */
[----:B------:R-:W-:Y:S02]  /*0cf0*/  IMAD.HI.U32 R3, R13, R3, R12 ;  /* 0x000000030d037227 */ /* 0x000fe400078e000c */
[----:B------:R-:W0:Y:S04]  /*0d00*/  F2I.FTZ.U32.TRUNC.NTZ R13, R14 ;  /* 0x0000000e000d7305 */ /* 0x000e28000021f000 */
[----:B------:R-:W-:-:S04]  /*0d10*/  IMAD.HI.U32 R23, R3, R8, RZ ;  /* 0x0000000803177227 */ /* 0x000fc800078e00ff */
[----:B------:R-:W-:Y:S01]  /*0d20*/  IMAD R25, R23, R6, R8 ;  /* 0x0000000617197224 */ /* 0x000fe200078e0208 */
[----:B------:R-:W-:-:S04]  /*0d30*/  LOP3.LUT R8, RZ, R2, RZ, 0x33, !PT ;  /* 0x00000002ff087212 */ /* 0x000fc800078e33ff */
[----:B------:R-:W-:Y:S02]  /*0d40*/  ISETP.GT.U32.AND P4, PT, R4, R25, PT ;  /* 0x000000190400720c */ /* 0x000fe40003f84070 */
[----:B0-----:R-:W-:Y:S02]  /*0d50*/  IADD3 R19, PT, PT, RZ, -R13, RZ ;  /* 0x8000000dff137210 */ /* 0x001fe40007ffe0ff */
[----:B------:R-:W-:-:S03]  /*0d60*/  SEL R16, R8, R15, !P3 ;  /* 0x0000000f08107207 */ /* 0x000fc60005800000 */
[----:B------:R-:W-:Y:S02]  /*0d70*/  IMAD R15, R19, R10, RZ ;  /* 0x0000000a130f7224 */ /* 0x000fe400078e02ff */
[----:B------:R-:W-:-:S04]  /*0d80*/  IMAD.HI.U32 R19, R3, R20, RZ ;  /* 0x0000001403137227 */ /* 0x000fc800078e00ff */
[----:B------:R-:W-:Y:S02]  /*0d90*/  @!P4 IMAD.IADD R25, R25, 0x1, -R11 ;  /* 0x000000011919c824 */ /* 0x000fe400078e0a0b */
[----:B------:R-:W-:Y:S01]  /*0da0*/  IMAD.HI.U32 R15, R13, R15, R12 ;  /* 0x0000000f0d0f7227 */ /* 0x000fe200078e000c */
[----:B------:R-:W-:Y:S02]  /*0db0*/  LOP3.LUT R12, R17, R2, RZ, 0x3c, !PT ;  /* 0x00000002110c7212 */ /* 0x000fe400078e3cff */
[----:B------:R-:W-:Y:S01]  /*0dc0*/  ISETP.GE.U32.AND P1, PT, R25, R4, PT ;  /* 0x000000041900720c */ /* 0x000fe20003f26070 */
[----:B------:R-:W-:Y:S01]  /*0dd0*/  IMAD.HI.U32 R13, R3, R18, RZ ;  /* 0x00000012030d7227 */ /* 0x000fe200078e00ff */
[----:B------:R-:W-:-:S03]  /*0de0*/  ISETP.GE.AND P2, PT, R12, RZ, PT ;  /* 0x000000ff0c00720c */ /* 0x000fc60003f46270 */
[----:B------:R-:W-:Y:S01]  /*0df0*/  IMAD R25, R19, R6, R20 ;  /* 0x0000000613197224 */ /* 0x000fe200078e0214 */
[----:B------:R-:W-:Y:S01]  /*0e00*/  LOP3.LUT R20, R7, R2, RZ, 0x3c, !PT ;  /* 0x0000000207147212 */ /* 0x000fe200078e3cff */
[----:B------:R-:W-:Y:S02]  /*0e10*/  IMAD.MOV R14, RZ, RZ, -R16 ;  /* 0x000000ffff0e7224 */ /* 0x000fe400078e0a10 */
[----:B------:R-:W-:Y:S01]  /*0e20*/  IMAD R27, R13, R6, R18 ;  /* 0x000000060d1b7224 */ /* 0x000fe200078e0212 */
[----:B------:R-:W-:Y:S01]  /*0e30*/  ISETP.GT.U32.AND P6, PT, R4, R25, PT ;  /* 0x000000190400720c */ /* 0x000fe20003fc4070 */
[----:B------:R-:W-:Y:S01]  /*0e40*/  IMAD R14, R2, R14, R9 ;  /* 0x0000000e020e7224 */ /* 0x000fe200078e0209 */
[----:B------:R-:W-:Y:S01]  /*0e50*/  ISETP.GE.AND P5, PT, R20, RZ, PT ;  /* 0x000000ff1400720c */ /* 0x000fe20003fa6270 */
[----:B------:R-:W-:Y:S01]  /*0e60*/  @!P4 VIADD R23, R23, 0x1 ;  /* 0x000000011717c836 */ /* 0x000fe20000000000 */
[----:B------:R-:W-:Y:S01]  /*0e70*/  ISETP.GT.U32.AND P0, PT, R4, R27, PT ;  /* 0x0000001b0400720c */ /* 0x000fe20003f04070 */
[----:B------:R-:W-:Y:S01]  /*0e80*/  IMAD.SHL.U32 R9, R9, 0x2, RZ ;  /* 0x0000000209097824 */ /* 0x000fe200078e00ff */
[----:B------:R-:W-:Y:S01]  /*0e90*/  IABS R18, R14 ;  /* 0x0000000e00127213 */ /* 0x000fe20000000000 */
[----:B------:R-:W-:Y:S01]  /*0ea0*/  @P1 VIADD R23, R23, 0x1 ;  /* 0x0000000117171836 */ /* 0x000fe20000000000 */
[----:B------:R-:W-:-:S03]  /*0eb0*/  LOP3.LUT R14, R14, R5, RZ, 0x3c, !PT ;  /* 0x000000050e0e7212 */ /* 0x000fc600078e3cff */
[----:B------:R-:W-:Y:S02]  /*0ec0*/  IMAD.HI.U32 R12, R15, R18, RZ ;  /* 0x000000120f0c7227 */ /* 0x000fe400078e00ff */
[----:B------:R-:W-:Y:S02]  /*0ed0*/  @!P6 IADD3 R25, PT, PT, R25, -R11, RZ ;  /* 0x8000000b1919e210 */ /* 0x000fe40007ffe0ff */
[----:B------:R-:W-:Y:S02]  /*0ee0*/  IMAD.MOV R29, RZ, RZ, -R12 ;  /* 0x000000ffff1d7224 */ /* 0x000fe400078e0a0c */
[----:B------:R-:W-:Y:S01]  /*0ef0*/  @!P2 IMAD.MOV R23, RZ, RZ, -R23 ;  /* 0x000000ffff17a224 */ /* 0x000fe200078e0a17 */
[-C--:B------:R-:W-:Y:S01]  /*0f00*/  ISETP.GE.U32.AND P1, PT, R25, R4.reuse, PT ;  /* 0x000000041900720c */ /* 0x080fe20003f26070 */
[----:B------:R-:W-:Y:S01]  /*0f10*/  @!P0 IMAD.IADD R27, R27, 0x1, -R11 ;  /* 0x000000011b1b8824 */ /* 0x000fe200078e0a0b */
[----:B------:R-:W-:Y:S01]  /*0f20*/  @!P0 IADD3 R13, PT, PT, R13, 0x1, RZ ;  /* 0x000000010d0d8810 */ /* 0x000fe20007ffe0ff */
[----:B------:R-:W-:Y:S01]  /*0f30*/  IMAD R25, R10, R29, R18 ;  /* 0x0000001d0a197224 */ /* 0x000fe200078e0212 */
[----:B------:R-:W-:Y:S01]  /*0f40*/  SEL R23, R8, R23, !P3 ;  /* 0x0000001708177207 */ /* 0x000fe20005800000 */
[----:B------:R-:W-:Y:S01]  /*0f50*/  @!P6 VIADD R19, R19, 0x1 ;  /* 0x000000011313e836 */ /* 0x000fe20000000000 */
[----:B------:R-:W-:-:S02]  /*0f60*/  ISETP.GE.U32.AND P2, PT, R27, R4, PT ;  /* 0x000000041b00720c */ /* 0x000fc40003f46070 */
[----:B------:R-:W-:Y:S01]  /*0f70*/  ISETP.GT.U32.AND P4, PT, R10, R25, PT ;  /* 0x000000190a00720c */ /* 0x000fe20003f84070 */
[----:B------:R-:W-:Y:S01]  /*0f80*/  IMAD.MOV R18, RZ, RZ, -R23 ;  /* 0x000000ffff127224 */ /* 0x000fe200078e0a17 */
[----:B------:R-:W-:-:S03]  /*0f90*/  ISETP.GE.AND P6, PT, R22, RZ, PT ;  /* 0x000000ff1600720c */ /* 0x000fc60003fc6270 */
[----:B------:R-:W-:Y:S02]  /*0fa0*/  IMAD R18, R2, R18, R17 ;  /* 0x0000001202127224 */ /* 0x000fe400078e0211 */
[----:B------:R-:W-:-:S03]  /*0fb0*/  @P1 VIADD R19, R19, 0x1 ;  /* 0x0000000113131836 */ /* 0x000fc60000000000 */
[----:B------:R-:W-:Y:S01]  /*0fc0*/  IABS R20, R18 ;  /* 0x0000001200147213 */ /* 0x000fe20000000000 */
[----:B------:R-:W-:Y:S01]  /*0fd0*/  @P2 VIADD R13, R13, 0x1 ;  /* 0x000000010d0d2836 */ /* 0x000fe20000000000 */
[----:B------:R-:W-:Y:S01]  /*0fe0*/  @!P5 IADD3 R19, PT, PT, -R19, RZ, RZ ;  /* 0x000000ff1313d210 */ /* 0x000fe20007ffe1ff */
[----:B------:R-:W-:Y:S01]  /*0ff0*/  @!P4 IMAD.IADD R25, R25, 0x1, -R10 ;  /* 0x000000011919c824 */ /* 0x000fe200078e0a0a */
[----:B------:R-:W-:Y:S01]  /*1000*/  ISETP.GE.AND P2, PT, R14, RZ, PT ;  /* 0x000000ff0e00720c */ /* 0x000fe20003f46270 */
[----:B------:R-:W-:Y:S01]  /*1010*/  IMAD.MOV.U32 R17, RZ, RZ, R13 ;  /* 0x000000ffff117224 */ /* 0x000fe200078e000d */
[----:B------:R-:W-:Y:S01]  /*1020*/  LOP3.LUT R18, R18, R5, RZ, 0x3c, !PT ;  /* 0x0000000512127212 */ /* 0x000fe200078e3cff */
[----:B------:R-:W-:Y:S01]  /*1030*/  IMAD.MOV.U32 R13, RZ, RZ, R20 ;  /* 0x000000ffff0d7224 */ /* 0x000fe200078e0014 */
[----:B------:R-:W-:Y:S01]  /*1040*/  ISETP.GE.U32.AND P0, PT, R25, R10, PT ;  /* 0x0000000a1900720c */ /* 0x000fe20003f06070 */
[----:B------:R-:W-:Y:S01]  /*1050*/  @!P6 IMAD.MOV R17, RZ, RZ, -R17 ;  /* 0x000000ffff11e224 */ /* 0x000fe200078e0a11 */
[----:B------:R-:W-:Y:S01]  /*1060*/  SEL R20, R8, R19, !P3 ;  /* 0x0000001308147207 */ /* 0x000fe20005800000 */
[----:B------:R-:W-:Y:S01]  /*1070*/  IMAD.HI.U32 R25, R15, R13, RZ ;  /* 0x0000000d0f197227 */ /* 0x000fe200078e00ff */
[----:B------:R-:W-:-:S02]  /*1080*/  ISETP.GE.AND P1, PT, R18, RZ, PT ;  /* 0x000000ff1200720c */ /* 0x000fc40003f26270 */
[----:B------:R-:W-:Y:S01]  /*1090*/  SEL R19, R8, R17, !P3 ;  /* 0x0000001108137207 */ /* 0x000fe20005800000 */
[----:B------:R-:W-:Y:S01]  /*10a0*/  IMAD.MOV R22, RZ, RZ, -R20 ;  /* 0x000000ffff167224 */ /* 0x000fe200078e0a14 */
[----:B------:R-:W-:Y:S01]  /*10b0*/  IADD3 R17, PT, PT, -R25, RZ, RZ ;  /* 0x000000ff19117210 */ /* 0x000fe20007ffe1ff */
[----:B------:R-:W-:Y:S01]  /*10c0*/  @!P4 VIADD R12, R12, 0x1 ;  /* 0x000000010c0cc836 */ /* 0x000fe20000000000 */
[----:B------:R-:W-:Y:S01]  /*10d0*/  LOP3.LUT R14, RZ, R5, RZ, 0x33, !PT ;  /* 0x00000005ff0e7212 */ /* 0x000fe200078e33ff */
[----:B------:R-:W-:Y:S02]  /*10e0*/  IMAD R22, R2, R22, R7 ;  /* 0x0000001602167224 */ /* 0x000fe400078e0207 */
[----:B------:R-:W-:Y:S02]  /*10f0*/  IMAD R17, R10, R17, R13 ;  /* 0x000000110a117224 */ /* 0x000fe400078e020d */
[----:B------:R-:W-:Y:S01]  /*1100*/  @P0 VIADD R12, R12, 0x1 ;  /* 0x000000010c0c0836 */ /* 0x000fe20000000000 */
[----:B------:R-:W-:Y:S01]  /*1110*/  LOP3.LUT R13, R22, R5, RZ, 0x3c, !PT ;  /* 0x00000005160d7212 */ /* 0x000fe200078e3cff */
[----:B------:R-:W-:Y:S01]  /*1120*/  IMAD.MOV R18, RZ, RZ, -R19 ;  /* 0x000000ffff127224 */ /* 0x000fe200078e0a13 */
[----:B------:R-:W-:Y:S01]  /*1130*/  ISETP.GT.U32.AND P4, PT, R10, R17, PT ;  /* 0x000000110a00720c */ /* 0x000fe20003f84070 */
[----:B------:R-:W-:Y:S01]  /*1140*/  @!P2 IMAD.MOV R12, RZ, RZ, -R12 ;  /* 0x000000ffff0ca224 */ /* 0x000fe200078e0a0c */
[----:B------:R-:W-:Y:S01]  /*1150*/  ISETP.NE.AND P0, PT, R5, RZ, PT ;  /* 0x000000ff0500720c */ /* 0x000fe20003f05270 */
[--C-:B------:R-:W-:Y:S01]  /*1160*/  IMAD R18, R2, R18, R21.reuse ;  /* 0x0000001202127224 */ /* 0x100fe200078e0215 */
[----:B------:R-:W-:Y:S01]  /*1170*/  IABS R29, R22 ;  /* 0x00000016001d7213 */ /* 0x000fe20000000000 */
[----:B------:R-:W-:Y:S01]  /*1180*/  IMAD.IADD R21, R0, 0x1, R21 ;  /* 0x0000000100157824 */ /* 0x000fe200078e0215 */
[----:B------:R-:W-:-:S02]  /*1190*/  ISETP.GE.AND P5, PT, R13, RZ, PT ;  /* 0x000000ff0d00720c */ /* 0x000fc40003fa6270 */
[----:B------:R-:W-:Y:S02]  /*11a0*/  SEL R13, R14, R12, !P0 ;  /* 0x0000000c0e0d7207 */ /* 0x000fe40004000000 */
[----:B------:R-:W-:Y:S02]  /*11b0*/  LOP3.LUT R22, R18, R5, RZ, 0x3c, !PT ;  /* 0x0000000512167212 */ /* 0x000fe400078e3cff */
[----:B------:R-:W-:Y:S01]  /*11c0*/  IABS R27, R18 ;  /* 0x00000012001b7213 */ /* 0x000fe20000000000 */
[----:B------:R-:W-:Y:S01]  /*11d0*/  IMAD.HI.U32 R18, R15, R29, RZ ;  /* 0x0000001d0f127227 */ /* 0x000fe200078e00ff */
[----:B------:R-:W-:Y:S02]  /*11e0*/  PRMT R12, R16, 0x3340, R13 ;  /* 0x00003340100c7816 */ /* 0x000fe4000000000d */
[----:B------:R-:W-:Y:S01]  /*11f0*/  IADD3 R13, PT, PT, R0, R7, RZ ;  /* 0x00000007000d7210 */ /* 0x000fe20007ffe0ff */
[----:B------:R-:W-:Y:S01]  /*1200*/  @!P4 IMAD.IADD R17, R17, 0x1, -R10 ;  /* 0x000000011111c824 */ /* 0x000fe200078e0a0a */
[----:B------:R-:W-:Y:S01]  /*1210*/  ISETP.GE.AND P2, PT, R22, RZ, PT ;  /* 0x000000ff1600720c */ /* 0x000fe20003f46270 */
[----:B------:R-:W-:Y:S01]  /*1220*/  IMAD.MOV R16, RZ, RZ, -R18 ;  /* 0x000000ffff107224 */ /* 0x000fe200078e0a12 */
[----:B------:R-:W-:Y:S01]  /*1230*/  IABS R24, R13 ;  /* 0x0000000d00187213 */ /* 0x000fe20000000000 */
[----:B------:R-:W-:Y:S01]  /*1240*/  IMAD.HI.U32 R22, R15, R27, RZ ;  /* 0x0000001b0f167227 */ /* 0x000fe200078e00ff */
[----:B------:R-:W-:-:S03]  /*1250*/  ISETP.GE.U32.AND P6, PT, R17, R10, PT ;  /* 0x0000000a1100720c */ /* 0x000fc60003fc6070 */
[----:B------:R-:W-:Y:S02]  /*1260*/  IMAD R29, R10, R16, R29 ;  /* 0x000000100a1d7224 */ /* 0x000fe400078e021d */
[----:B------:R-:W-:Y:S02]  /*1270*/  IMAD.MOV R16, RZ, RZ, -R22 ;  /* 0x000000ffff107224 */ /* 0x000fe400078e0a16 */
[----:B------:R-:W-:-:S04]  /*1280*/  IMAD.HI.U32 R17, R3, R24, RZ ;  /* 0x0000001803117227 */ /* 0x000fc800078e00ff */
[----:B------:R-:W-:Y:S02]  /*1290*/  IMAD R27, R10, R16, R27 ;  /* 0x000000100a1b7224 */ /* 0x000fe400078e021b */
[----:B------:R-:W-:Y:S02]  /*12a0*/  IMAD R16, R17, R6, R24 ;  /* 0x0000000611107224 */ /* 0x000fe400078e0218 */
[----:B------:R-:W-:-:S03]  /*12b0*/  @!P4 VIADD R25, R25, 0x1 ;  /* 0x000000011919c836 */ /* 0x000fc60000000000 */
[----:B------:R-:W-:Y:S01]  /*12c0*/  ISETP.GT.U32.AND P4, PT, R4, R16, PT ;  /* 0x000000100400720c */ /* 0x000fe20003f84070 */
[----:B------:R-:W-:Y:S01]  /*12d0*/  @P6 VIADD R25, R25, 0x1 ;  /* 0x0000000119196836 */ /* 0x000fe20000000000 */
[----:B------:R-:W-:-:S03]  /*12e0*/  ISETP.GT.U32.AND P6, PT, R10, R27, PT ;  /* 0x0000001b0a00720c */ /* 0x000fc60003fc4070 */
[----:B------:R-:W-:-:S08]  /*12f0*/  @!P1 IMAD.MOV R25, RZ, RZ, -R25 ;  /* 0x000000ffff199224 */ /* 0x000fd000078e0a19 */
[----:B------:R-:W-:Y:S01]  /*1300*/  @!P4 IADD3 R16, PT, PT, R16, -R11, RZ ;  /* 0x8000000b1010c210 */ /* 0x000fe20007ffe0ff */
[----:B------:R-:W-:Y:S01]  /*1310*/  @!P4 VIADD R17, R17, 0x1 ;  /* 0x000000011111c836 */ /* 0x000fe20000000000 */
[----:B------:R-:W-:Y:S01]  /*1320*/  @!P6 IADD3 R22, PT, PT, R22, 0x1, RZ ;  /* 0x000000011616e810 */ /* 0x000fe20007ffe0ff */
[----:B------:R-:W-:Y:S01]  /*1330*/  @!P6 IMAD.IADD R27, R27, 0x1, -R10 ;  /* 0x000000011b1be824 */ /* 0x000fe200078e0a0a */
[----:B------:R-:W-:Y:S02]  /*1340*/  ISETP.GE.U32.AND P4, PT, R16, R4, PT ;  /* 0x000000041000720c */ /* 0x000fe40003f86070 */
[----:B------:R-:W-:-:S11]  /*1350*/  LOP3.LUT R16, R13, R2, RZ, 0x3c, !PT ;  /* 0x000000020d107212 */ /* 0x000fd600078e3cff */
[----:B------:R-:W-:Y:S01]  /*1360*/  @P4 VIADD R17, R17, 0x1 ;  /* 0x0000000111114836 */ /* 0x000fe20000000000 */
[----:B------:R-:W-:-:S13]  /*1370*/  ISETP.GE.AND P4, PT, R16, RZ, PT ;  /* 0x000000ff1000720c */ /* 0x000fda0003f86270 */
[----:B------:R-:W-:Y:S01]  /*1380*/  @!P4 IMAD.MOV R17, RZ, RZ, -R17 ;  /* 0x000000ffff11c224 */ /* 0x000fe200078e0a11 */
[----:B------:R-:W-:-:S04]  /*1390*/  ISETP.GT.U32.AND P4, PT, R10, R29, PT ;  /* 0x0000001d0a00720c */ /* 0x000fc80003f84070 */
[----:B------:R-:W-:-:S05]  /*13a0*/  SEL R17, R8, R17, !P3 ;  /* 0x0000001108117207 */ /* 0x000fca0005800000 */
[----:B------:R-:W-:-:S04]  /*13b0*/  IMAD.MOV R16, RZ, RZ, -R17 ;  /* 0x000000ffff107224 */ /* 0x000fc800078e0a11 */
[----:B------:R-:W-:Y:S01]  /*13c0*/  @!P4 IADD3 R29, PT, PT, R29, -R10, RZ ;  /* 0x8000000a1d1dc210 */ /* 0x000fe20007ffe0ff */
[----:B------:R-:W-:Y:S02]  /*13d0*/  IMAD R16, R2, R16, R13 ;  /* 0x0000001002107224 */ /* 0x000fe400078e020d */
[----:B------:R-:W-:Y:S01]  /*13e0*/  @!P4 VIADD R18, R18, 0x1 ;  /* 0x000000011212c836 */ /* 0x000fe20000000000 */
[----:B------:R-:W-:Y:S02]  /*13f0*/  ISETP.GE.U32.AND P1, PT, R29, R10, PT ;  /* 0x0000000a1d00720c */ /* 0x000fe40003f26070 */
[----:B------:R-:W-:Y:S02]  /*1400*/  IABS R29, R16 ;  /* 0x00000010001d7213 */ /* 0x000fe40000000000 */
[----:B------:R-:W-:-:S04]  /*1410*/  LOP3.LUT R16, R16, R5, RZ, 0x3c, !PT ;  /* 0x0000000510107212 */ /* 0x000fc800078e3cff */
[----:B------:R-:W-:Y:S01]  /*1420*/  ISETP.GE.AND P4, PT, R16, RZ, PT ;  /* 0x000000ff1000720c */ /* 0x000fe20003f86270 */
[----:B------:R-:W-:-:S04]  /*1430*/  IMAD.HI.U32 R16, R15, R29, RZ ;  /* 0x0000001d0f107227 */ /* 0x000fc800078e00ff */
[----:B------:R-:W-:Y:S01]  /*1440*/  @P1 VIADD R18, R18, 0x1 ;  /* 0x0000000112121836 */ /* 0x000fe20000000000 */
[----:B------:R-:W-:Y:S02]  /*1450*/  ISETP.GE.U32.AND P1, PT, R27, R10, PT ;  /* 0x0000000a1b00720c */ /* 0x000fe40003f26070 */
[----:B------:R-:W-:Y:S02]  /*1460*/  IADD3 R24, PT, PT, -R16, RZ, RZ ;  /* 0x000000ff10187210 */ /* 0x000fe40007ffe1ff */
[----:B------:R-:W-:-:S03]  /*1470*/  IABS R27, R21 ;  /* 0x00000015001b7213 */ /* 0x000fc60000000000 */
[----:B------:R-:W-:Y:S02]  /*1480*/  IMAD R29, R10, R24, R29 ;  /* 0x000000180a1d7224 */ /* 0x000fe400078e021d */
[----:B------:R-:W-:-:S04]  /*1490*/  IMAD.HI.U32 R24, R3, R27, RZ ;  /* 0x0000001b03187227 */ /* 0x000fc800078e00ff */
[----:B------:R-:W-:Y:S02]  /*14a0*/  IMAD R26, R24, R6, R27 ;  /* 0x00000006181a7224 */ /* 0x000fe400078e021b */
[----:B------:R-:W-:Y:S01]  /*14b0*/  IMAD.MOV.U32 R27, RZ, RZ, R18 ;  /* 0x000000ffff1b7224 */ /* 0x000fe200078e0012 */
[----:B------:R-:W-:Y:S01]  /*14c0*/  LOP3.LUT R18, R21, R2, RZ, 0x3c, !PT ;  /* 0x0000000215127212 */ /* 0x000fe200078e3cff */
[----:B------:R-:W-:Y:S02]  /*14d0*/  @P1 VIADD R22, R22, 0x1 ;  /* 0x0000000116161836 */ /* 0x000fe40000000000 */
[----:B------:R-:W-:Y:S01]  /*14e0*/  @!P5 IMAD.MOV R27, RZ, RZ, -R27 ;  /* 0x000000ffff1bd224 */ /* 0x000fe200078e0a1b */
[----:B------:R-:W-:Y:S01]  /*14f0*/  ISETP.GT.U32.AND P5, PT, R4, R26, PT ;  /* 0x0000001a0400720c */ /* 0x000fe20003fa4070 */
[----:B------:R-:W-:-:S03]  /*1500*/  @!P2 IMAD.MOV R22, RZ, RZ, -R22 ;  /* 0x000000ffff16a224 */ /* 0x000fc600078e0a16 */
[C---:B------:R-:W-:Y:S02]  /*1510*/  SEL R27, R14.reuse, R27, !P0 ;  /* 0x0000001b0e1b7207 */ /* 0x040fe40004000000 */
[----:B------:R-:W-:Y:S02]  /*1520*/  SEL R22, R14, R22, !P0 ;  /* 0x000000160e167207 */ /* 0x000fe40004000000 */
[----:B------:R-:W-:Y:S02]  /*1530*/  PRMT R20, R20, 0x3340, R27 ;  /* 0x0000334014147816 */ /* 0x000fe4000000001b */
[----:B------:R-:W-:-:S03]  /*1540*/  PRMT R19, R19, 0x3340, R22 ;  /* 0x0000334013137816 */ /* 0x000fc60000000016 */
[----:B------:R-:W-:Y:S01]  /*1550*/  @!P5 IMAD.IADD R26, R26, 0x1, -R11 ;  /* 0x000000011a1ad824 */ /* 0x000fe200078e0a0b */
[----:B------:R-:W-:Y:S01]  /*1560*/  PRMT R19, R20, 0x5410, R19 ;  /* 0x0000541014137816 */ /* 0x000fe20000000013 */
[----:B------:R-:W-:Y:S01]  /*1570*/  @!P5 VIADD R24, R24, 0x1 ;  /* 0x000000011818d836 */ /* 0x000fe20000000000 */
[----:B------:R-:W-:Y:S02]  /*1580*/  ISETP.GE.AND P5, PT, R18, RZ, PT ;  /* 0x000000ff1200720c */ /* 0x000fe40003fa6270 */
[----:B------:R-:W-:-:S13]  /*1590*/  ISETP.GE.U32.AND P6, PT, R26, R4, PT ;  /* 0x000000041a00720c */ /* 0x000fda0003fc6070 */
[----:B------:R-:W-:Y:S01]  /*15a0*/  @P6 VIADD R24, R24, 0x1 ;  /* 0x0000000118186836 */ /* 0x000fe20000000000 */
[----:B------:R-:W-:-:S03]  /*15b0*/  ISETP.GT.U32.AND P6, PT, R10, R29, PT ;  /* 0x0000001d0a00720c */ /* 0x000fc60003fc4070 */
[----:B------:R-:W-:-:S05]  /*15c0*/  @!P5 IMAD.MOV R24, RZ, RZ, -R24 ;  /* 0x000000ffff18d224 */ /* 0x000fca00078e0a18 */
[----:B------:R-:W-:Y:S02]  /*15d0*/  SEL R18, R8, R24, !P3 ;  /* 0x0000001808127207 */ /* 0x000fe40005800000 */
[----:B------:R-:W-:Y:S02]  /*15e0*/  SEL R24, R14, R25, !P0 ;  /* 0x000000190e187207 */ /* 0x000fe40004000000 */
[----:B------:R-:W-:Y:S01]  /*15f0*/  IADD3 R26, PT, PT, -R18, RZ, RZ ;  /* 0x000000ff121a7210 */ /* 0x000fe20007ffe1ff */
[----:B------:R-:W-:Y:S01]  /*1600*/  @!P6 IMAD.IADD R29, R29, 0x1, -R10 ;  /* 0x000000011d1de824 */ /* 0x000fe200078e0a0a */
[----:B------:R-:W-:Y:S02]  /*1610*/  PRMT R23, R23, 0x3340, R24 ;  /* 0x0000334017177816 */ /* 0x000fe40000000018 */
[----:B------:R-:W-:Y:S01]  /*1620*/  @!P6 IADD3 R16, PT, PT, R16, 0x1, RZ ;  /* 0x000000011010e810 */ /* 0x000fe20007ffe0ff */
[--C-:B------:R-:W-:Y:S01]  /*1630*/  IMAD R26, R2, R26, R21.reuse ;  /* 0x0000001a021a7224 */ /* 0x100fe200078e0215 */
[----:B------:R-:W-:Y:S01]  /*1640*/  ISETP.GE.U32.AND P5, PT, R29, R10, PT ;  /* 0x0000000a1d00720c */ /* 0x000fe20003fa6070 */
[----:B------:R-:W-:Y:S01]  /*1650*/  IMAD.IADD R21, R0, 0x1, R21 ;  /* 0x0000000100157824 */ /* 0x000fe200078e0215 */
[----:B------:R-:W-:-:S02]  /*1660*/  PRMT R23, R12, 0x5410, R23 ;  /* 0x000054100c177816 */ /* 0x000fc40000000017 */
[----:B------:R-:W-:Y:S02]  /*1670*/  IABS R25, R26 ;  /* 0x0000001a00197213 */ /* 0x000fe40000000000 */
[----:B------:R-:W-:Y:S02]  /*1680*/  LOP3.LUT R26, R26, R5, RZ, 0x3c, !PT ;  /* 0x000000051a1a7212 */ /* 0x000fe400078e3cff */
[----:B------:R-:W-:Y:S01]  /*1690*/  IABS R22, R21 ;  /* 0x0000001500167213 */ /* 0x000fe20000000000 */
[----:B------:R-:W-:Y:S01]  /*16a0*/  IMAD.HI.U32 R24, R15, R25, RZ ;  /* 0x000000190f187227 */ /* 0x000fe200078e00ff */
[----:B------:R-:W-:-:S03]  /*16b0*/  ISETP.GE.AND P1, PT, R26, RZ, PT ;  /* 0x000000ff1a00720c */ /* 0x000fc60003f26270 */
[----:B------:R-:W-:Y:S02]  /*16c0*/  IMAD.MOV R26, RZ, RZ, -R24 ;  /* 0x000000ffff1a7224 */ /* 0x000fe400078e0a18 */
[----:B------:R-:W-:Y:S02]  /*16d0*/  @P5 VIADD R16, R16, 0x1 ;  /* 0x0000000110105836 */ /* 0x000fe40000000000 */
[----:B------:R-:W-:-:S03]  /*16e0*/  IMAD R25, R10, R26, R25 ;  /* 0x0000001a0a197224 */ /* 0x000fc600078e0219 */
[----:B------:R-:W-:Y:S02]  /*16f0*/  @!P4 IADD3 R16, PT, PT, -R16, RZ, RZ ;  /* 0x000000ff1010c210 */ /* 0x000fe40007ffe1ff */
[----:B------:R-:W-:Y:S02]  /*1700*/  ISETP.GT.U32.AND P2, PT, R10, R25, PT ;  /* 0x000000190a00720c */ /* 0x000fe40003f44070 */
[----:B------:R-:W-:-:S04]  /*1710*/  SEL R16, R14, R16, !P0 ;  /* 0x000000100e107207 */ /* 0x000fc80004000000 */
[----:B------:R-:W-:-:S07]  /*1720*/  PRMT R17, R17, 0x3340, R16 ;  /* 0x0000334011117816 */ /* 0x000fce0000000010 */
[----:B------:R-:W-:Y:S02]  /*1730*/  @!P2 IMAD.IADD R25, R25, 0x1, -R10 ;  /* 0x000000011919a824 */ /* 0x000fe400078e0a0a */
[----:B------:R-:W-:-:S03]  /*1740*/  @!P2 VIADD R24, R24, 0x1 ;  /* 0x000000011818a836 */ /* 0x000fc60000000000 */
[----:B------:R-:W-:Y:S01]  /*1750*/  ISETP.GE.U32.AND P6, PT, R25, R10, PT ;  /* 0x0000000a1900720c */ /* 0x000fe20003fc6070 */
[----:B------:R-:W-:Y:S02]  /*1760*/  IMAD.IADD R25, R0, 0x1, R13 ;  /* 0x0000000100197824 */ /* 0x000fe400078e020d */
[----:B------:R-:W-:-:S03]  /*1770*/  IMAD.SHL.U32 R13, R13, 0x2, RZ ;  /* 0x000000020d0d7824 */ /* 0x000fc600078e00ff */
[----:B------:R-:W-:Y:S02]  /*1780*/  IABS R26, R25 ;  /* 0x00000019001a7213 */ /* 0x000fe40000000000 */
[----:B------:R-:W-:-:S03]  /*1790*/  LOP3.LUT R16, R25, R2, RZ, 0x3c, !PT ;  /* 0x0000000219107212 */ /* 0x000fc600078e3cff */
[----:B------:R-:W-:Y:S02]  /*17a0*/  IMAD.HI.U32 R27, R3, R26, RZ ;  /* 0x0000001a031b7227 */ /* 0x000fe400078e00ff */
[----:B------:R-:W-:Y:S02]  /*17b0*/  @P6 IADD3 R24, PT, PT, R24, 0x1, RZ ;  /* 0x0000000118186810 */ /* 0x000fe40007ffe0ff */
[----:B------:R-:W-:-:S03]  /*17c0*/  IMAD R29, R27, R6, R26 ;  /* 0x000000061b1d7224 */ /* 0x000fc600078e021a */
[----:B------:R-:W-:Y:S01]  /*17d0*/  @!P1 IMAD.MOV R24, RZ, RZ, -R24 ;  /* 0x000000ffff189224 */ /* 0x000fe200078e0a18 */
[C---:B------:R-:W-:Y:S02]  /*17e0*/  IADD3 R12, P1, PT, R13.reuse, UR6, RZ ;  /* 0x000000060d0c7c10 */ /* 0x040fe4000ff3e0ff */
[----:B------:R-:W-:Y:S02]  /*17f0*/  ISETP.GT.U32.AND P5, PT, R4, R29, PT ;  /* 0x0000001d0400720c */ /* 0x000fe40003fa4070 */
[----:B------:R-:W-:-:S11]  /*1800*/  LEA.HI.X.SX32 R13, R13, UR7, 0x1, P1 ;  /* 0x000000070d0d7c11 */ /* 0x000fd600088f0eff */
[----:B------:R-:W-:Y:S02]  /*1810*/  @!P5 IMAD.IADD R29, R29, 0x1, -R11 ;  /* 0x000000011d1dd824 */ /* 0x000fe400078e0a0b */
[----:B------:R-:W-:Y:S01]  /*1820*/  @!P5 VIADD R27, R27, 0x1 ;  /* 0x000000011b1bd836 */ /* 0x000fe20000000000 */
[----:B------:R-:W-:Y:S02]  /*1830*/  ISETP.GE.AND P5, PT, R16, RZ, PT ;  /* 0x000000ff1000720c */ /* 0x000fe40003fa6270 */
[----:B------:R-:W-:Y:S01]  /*1840*/  ISETP.GE.U32.AND P4, PT, R29, R4, PT ;  /* 0x000000041d00720c */ /* 0x000fe20003f86070 */
[----:B------:R-:W-:-:S04]  /*1850*/  IMAD.HI.U32 R29, R3, R22, RZ ;  /* 0x00000016031d7227 */ /* 0x000fc800078e00ff */
[----:B------:R-:W-:-:S08]  /*1860*/  IMAD R6, R29, R6, R22 ;  /* 0x000000061d067224 */ /* 0x000fd000078e0216 */
[----:B------:R-:W-:Y:S01]  /*1870*/  @P4 VIADD R27, R27, 0x1 ;  /* 0x000000011b1b4836 */ /* 0x000fe20000000000 */
[----:B------:R-:W-:-:S03]  /*1880*/  ISETP.GT.U32.AND P4, PT, R4, R6, PT ;  /* 0x000000060400720c */ /* 0x000fc60003f84070 */
[----:B------:R-:W-:-:S10]  /*1890*/  @!P5 IMAD.MOV R27, RZ, RZ, -R27 ;  /* 0x000000ffff1bd224 */ /* 0x000fd400078e0a1b */
[----:B------:R-:W-:Y:S01]  /*18a0*/  @!P4 IMAD.IADD R6, R6, 0x1, -R11 ;  /* 0x000000010606c824 */ /* 0x000fe200078e0a0b */
[----:B------:R-:W-:Y:S01]  /*18b0*/  LOP3.LUT R11, R21, R2, RZ, 0x3c, !PT ;  /* 0x00000002150b7212 */ /* 0x000fe200078e3cff */
[----:B------:R-:W-:-:S03]  /*18c0*/  @!P4 VIADD R29, R29, 0x1 ;  /* 0x000000011d1dc836 */ /* 0x000fc60000000000 */
[----:B------:R-:W-:Y:S02]  /*18d0*/  ISETP.GE.U32.AND P5, PT, R6, R4, PT ;  /* 0x000000040600720c */ /* 0x000fe40003fa6070 */
[----:B------:R-:W-:Y:S02]  /*18e0*/  SEL R6, R8, R27, !P3 ;  /* 0x0000001b08067207 */ /* 0x000fe40005800000 */
[----:B------:R-:W-:Y:S02]  /*18f0*/  ISETP.GE.AND P4, PT, R11, RZ, PT ;  /* 0x000000ff0b00720c */ /* 0x000fe40003f86270 */
[----:B------:R-:W-:-:S05]  /*1900*/  IADD3 R16, PT, PT, -R6, RZ, RZ ;  /* 0x000000ff06107210 */ /* 0x000fca0007ffe1ff */
[----:B------:R-:W-:Y:S02]  /*1910*/  IMAD R16, R2, R16, R25 ;  /* 0x0000001002107224 */ /* 0x000fe400078e0219 */
[----:B------:R-:W-:-:S03]  /*1920*/  @P5 VIADD R29, R29, 0x1 ;  /* 0x000000011d1d5836 */ /* 0x000fc60000000000 */
[----:B------:R-:W-:Y:S01]  /*1930*/  IABS R27, R16 ;  /* 0x00000010001b7213 */ /* 0x000fe20000000000 */
[----:B------:R-:W-:Y:S01]  /*1940*/  @!P4 IMAD.MOV R29, RZ, RZ, -R29 ;  /* 0x000000ffff1dc224 */ /* 0x000fe200078e0a1d */
[----:B------:R-:W-:-:S03]  /*1950*/  LOP3.LUT R16, R16, R5, RZ, 0x3c, !PT ;  /* 0x0000000510107212 */ /* 0x000fc600078e3cff */
[----:B------:R-:W-:Y:S01]  /*1960*/  IMAD.HI.U32 R11, R15, R27, RZ ;  /* 0x0000001b0f0b7227 */ /* 0x000fe200078e00ff */
[----:B------:R-:W-:Y:S02]  /*1970*/  SEL R8, R8, R29, !P3 ;  /* 0x0000001d08087207 */ /* 0x000fe40005800000 */
[----:B------:R-:W-:Y:S01]  /*1980*/  ISETP.GE.AND P6, PT, R16, RZ, PT ;  /* 0x000000ff1000720c */ /* 0x000fe20003fc6270 */
[----:B------:R-:W-:-:S04]  /*1990*/  IMAD.MOV R22, RZ, RZ, -R11 ;  /* 0x000000ffff167224 */ /* 0x000fc800078e0a0b */
[----:B------:R-:W-:Y:S01]  /*19a0*/  IMAD R27, R10, R22, R27 ;  /* 0x000000160a1b7224 */ /* 0x000fe200078e021b */
[----:B------:R-:W-:-:S04]  /*19b0*/  IADD3 R22, PT, PT, -R8, RZ, RZ ;  /* 0x000000ff08167210 */ /* 0x000fc80007ffe1ff */
[----:B------:R-:W-:Y:S01]  /*19c0*/  ISETP.GT.U32.AND P4, PT, R10, R27, PT ;  /* 0x0000001b0a00720c */ /* 0x000fe20003f84070 */
[----:B------:R-:W-:-:S05]  /*19d0*/  IMAD R22, R2, R22, R21 ;  /* 0x0000001602167224 */ /* 0x000fca00078e0215 */
[----:B------:R-:W-:Y:S02]  /*19e0*/  IABS R21, R22 ;  /* 0x0000001600157213 */ /* 0x000fe40000000000 */
[----:B------:R-:W-:-:S03]  /*19f0*/  LOP3.LUT R22, R22, R5, RZ, 0x3c, !PT ;  /* 0x0000000516167212 */ /* 0x000fc600078e3cff */
[----:B------:R-:W-:-:S04]  /*1a00*/  IMAD.HI.U32 R15, R15, R21, RZ ;  /* 0x000000150f0f7227 */ /* 0x000fc800078e00ff */
[----:B------:R-:W-:Y:S02]  /*1a10*/  IMAD.MOV R26, RZ, RZ, -R15 ;  /* 0x000000ffff1a7224 */ /* 0x000fe400078e0a0f */
[----:B------:R-:W-:Y:S02]  /*1a20*/  @!P4 IMAD.IADD R27, R27, 0x1, -R10 ;  /* 0x000000011b1bc824 */ /* 0x000fe400078e0a0a */
[C---:B------:R-:W-:Y:S02]  /*1a30*/  IMAD R21, R10.reuse, R26, R21 ;  /* 0x0000001a0a157224 */ /* 0x040fe400078e0215 */
[----:B------:R-:W-:Y:S01]  /*1a40*/  @!P4 VIADD R11, R11, 0x1 ;  /* 0x000000010b0bc836 */ /* 0x000fe20000000000 */
[----:B------:R-:W-:Y:S02]  /*1a50*/  ISETP.GE.U32.AND P5, PT, R27, R10, PT ;  /* 0x0000000a1b00720c */ /* 0x000fe40003fa6070 */
[----:B------:R-:W-:Y:S02]  /*1a60*/  ISETP.GT.U32.AND P3, PT, R10, R21, PT ;  /* 0x000000150a00720c */ /* 0x000fe40003f64070 */
[----:B------:R-:W-:-:S09]  /*1a70*/  ISETP.GE.AND P4, PT, R22, RZ, PT ;  /* 0x000000ff1600720c */ /* 0x000fd20003f86270 */
[----:B------:R-:W-:Y:S02]  /*1a80*/  @P5 VIADD R11, R11, 0x1 ;  /* 0x000000010b0b5836 */ /* 0x000fe40000000000 */
[----:B------:R-:W-:Y:S02]  /*1a90*/  @!P3 IMAD.IADD R21, R21, 0x1, -R10 ;  /* 0x000000011515b824 */ /* 0x000fe400078e0a0a */
[----:B------:R-:W-:-:S03]  /*1aa0*/  @!P3 VIADD R15, R15, 0x1 ;  /* 0x000000010f0fb836 */ /* 0x000fc60000000000 */
[----:B------:R-:W-:Y:S02]  /*1ab0*/  ISETP.GE.U32.AND P2, PT, R21, R10, PT ;  /* 0x0000000a1500720c */ /* 0x000fe40003f46070 */
[----:B------:R-:W-:Y:S02]  /*1ac0*/  MOV R21, R11 ;  /* 0x0000000b00157202 */ /* 0x000fe40000000f00 */
[----:B------:R-:W-:-:S03]  /*1ad0*/  SEL R11, R14, R24, !P0 ;  /* 0x000000180e0b7207 */ /* 0x000fc60004000000 */
[----:B------:R-:W-:Y:S01]  /*1ae0*/  @!P6 IMAD.MOV R21, RZ, RZ, -R21 ;  /* 0x000000ffff15e224 */ /* 0x000fe200078e0a15 */
[----:B------:R-:W-:-:S04]  /*1af0*/  PRMT R18, R18, 0x3340, R11 ;  /* 0x0000334012127816 */ /* 0x000fc8000000000b */
[----:B------:R-:W-:Y:S01]  /*1b00*/  SEL R21, R14, R21, !P0 ;  /* 0x000000150e157207 */ /* 0x000fe20004000000 */
[----:B------:R-:W-:Y:S01]  /*1b10*/  @P2 VIADD R15, R15, 0x1 ;  /* 0x000000010f0f2836 */ /* 0x000fe20000000000 */
[----:B------:R-:W-:Y:S02]  /*1b20*/  PRMT R17, R17, 0x5410, R18 ;  /* 0x0000541011117816 */ /* 0x000fe40000000012 */
[----:B------:R-:W-:Y:S01]  /*1b30*/  PRMT R11, R6, 0x3340, R21 ;  /* 0x00003340060b7816 */ /* 0x000fe20000000015 */
[----:B------:R-:W-:-:S05]  /*1b40*/  @!P4 IMAD.MOV R15, RZ, RZ, -R15 ;  /* 0x000000ffff0fc224 */ /* 0x000fca00078e0a0f */
[----:B------:R-:W-:Y:S02]  /*1b50*/  SEL R15, R14, R15, !P0 ;  /* 0x0000000f0e0f7207 */ /* 0x000fe40004000000 */
[----:B------:R-:W-:Y:S02]  /*1b60*/  IADD3 R6, P0, PT, R9, UR6, RZ ;  /* 0x0000000609067c10 */ /* 0x000fe4000ff1e0ff */
[----:B------:R-:W-:Y:S02]  /*1b70*/  PRMT R14, R8, 0x3340, R15 ;  /* 0x00003340080e7816 */ /* 0x000fe4000000000f */
[----:B------:R-:W-:Y:S02]  /*1b80*/  SHF.L.U32 R8, R7, 0x1, RZ ;  /* 0x0000000107087819 */ /* 0x000fe400000006ff */
[----:B------:R-:W-:Y:S01]  /*1b90*/  LEA.HI.X.SX32 R7, R9, UR7, 0x1, P0 ;  /* 0x0000000709077c11 */ /* 0x000fe200080f0eff */
[----:B------:R-:W-:Y:S01]  /*1ba0*/  IMAD.SHL.U32 R9, R25, 0x2, RZ ;  /* 0x0000000219097824 */ /* 0x000fe200078e00ff */
[----:B------:R-:W-:-:S02]  /*1bb0*/  IADD3 R10, P0, PT, R8, UR6, RZ ;  /* 0x00000006080a7c10 */ /* 0x000fc4000ff1e0ff */
[----:B------:R-:W-:Y:S01]  /*1bc0*/  PRMT R21, R11, 0x5410, R14 ;  /* 0x000054100b157816 */ /* 0x000fe2000000000e */
[----:B------:R0:W-:Y:S01]  /*1bd0*/  STG.E desc[UR4][R6.64], R23 ;  /* 0x0000001706007986 */ /* 0x0001e2000c101904 */
[C---:B------:R-:W-:Y:S02]  /*1be0*/  IADD3 R14, P2, PT, R9.reuse, UR6, RZ ;  /* 0x00000006090e7c10 */ /* 0x040fe4000ff5e0ff */
[----:B------:R-:W-:Y:S02]  /*1bf0*/  LEA.HI.X.SX32 R11, R8, UR7, 0x1, P0 ;  /* 0x00000007080b7c11 */ /* 0x000fe400080f0eff */
[----:B------:R-:W-:Y:S01]  /*1c00*/  LEA.HI.X.SX32 R15, R9, UR7, 0x1, P2 ;  /* 0x00000007090f7c11 */ /* 0x000fe200090f0eff */
[----:B------:R-:W-:Y:S02]  /*1c10*/  IMAD.IADD R9, R0, 0x1, R25 ;  /* 0x0000000100097824 */ /* 0x000fe400078e0219 */
[----:B------:R0:W-:Y:S03]  /*1c20*/  STG.E desc[UR4][R10.64], R19 ;  /* 0x000000130a007986 */ /* 0x0001e6000c101904 */
[----:B------:R-:W-:Y:S01]  /*1c30*/  ISETP.GE.AND P0, PT, R9, UR8, PT ;  /* 0x0000000809007c0c */ /* 0x000fe2000bf06270 */
[----:B------:R0:W-:Y:S04]  /*1c40*/  STG.E desc[UR4][R12.64], R17 ;  /* 0x000000110c007986 */ /* 0x0001e8000c101904 */
[----:B------:R0:W-:Y:S08]  /*1c50*/  STG.E desc[UR4][R14.64], R21 ;  /* 0x000000150e007986 */ /* 0x0001f0000c101904 */
[----:B------:R-:W-:Y:S05]  /*1c60*/  @!P0 BRA `(.L_x_4) ;  /* 0xffffffec00988947 */ /* 0x000fea000383ffff */
[----:B------:R-:W-:Y:S05]  /*1c70*/  EXIT ;  /* 0x000000000000794d */ /* 0x000fea0003800000 */
.L_x_5:
[----:B------:R-:W-:-:S00]  /*1c80*/  BRA `(.L_x_5) ;  /* 0xfffffffc00fc7947 */ /* 0x000fc0000383ffff */
[----:B------:R-:W-:-:S00]  /*1c90*/  NOP ;  /* 0x0000000000007918 */ /* 0x000fc00000000000 */
        /* <DEDUP_REMOVED lines=14> */
.L_x_6:


//--------------------- .nv.shared.reserved.0     --------------------------
	.section	.nv.shared.reserved.0,"aw",@nobits
	.weak		__nv_reservedSMEM_offset_0_alias
	.size		__nv_reservedSMEM_offset_0_alias, 0, 64
	.other		__nv_reservedSMEM_offset_0_alias,@"STO_CUDA_RESERVED_SHARED STV_DEFAULT"
__nv_reservedSMEM_offset_0_alias:
	.zero		0
	.zero		64


//--------------------- .nv.constant0._Z24create_GK_index_kernel_2Pciii --------------------------
	.section	.nv.constant0._Z24create_GK_index_kernel_2Pciii,"a",@progbits
	.sectionflags	@""
	.align	4
.nv.constant0._Z24create_GK_index_kernel_2Pciii:
	.zero		916


//--------------------- SYMBOLS --------------------------

	.type		.nv.reservedSmem.offset0,@object
	.size		.nv.reservedSmem.offset0,0x4
